	.headerflags	@"EF_CUDA_TEXMODE_UNIFIED EF_CUDA_64BIT_ADDRESS EF_CUDA_ACCELERATORS EF_CUDA_SM90 EF_CUDA_VIRTUAL_SM(EF_CUDA_SM90)"
	.elftype	@"ET_EXEC"


//--------------------- .nv.info                  --------------------------
	.section	.nv.info,"",@"SHT_CUDA_INFO"
	.align	4


	//----- nvinfo : EIATTR_REGCOUNT
	.align		4
        /*0000*/ 	.byte	0x04, 0x2f
        /*0002*/ 	.short	(.L_3 - .L_2)
	.align		4
.L_2:
        /*0004*/ 	.word	index@(triton_poi_fused_cat_39)
        /*0008*/ 	.word	0x00000090


	//----- nvinfo : EIATTR_MIN_STACK_SIZE
	.align		4
.L_3:
        /*000c*/ 	.byte	0x04, 0x12
        /*000e*/ 	.short	(.L_5 - .L_4)
	.align		4
.L_4:
        /*0010*/ 	.word	index@(triton_poi_fused_cat_39)
        /*0014*/ 	.word	0x00000000


	//----- nvinfo : EIATTR_FRAME_SIZE
	.align		4
.L_5:
        /*0018*/ 	.byte	0x04, 0x11
        /*001a*/ 	.short	(.L_7 - .L_6)
	.align		4
.L_6:
        /*001c*/ 	.word	index@(triton_poi_fused_cat_39)
        /*0020*/ 	.word	0x00000000


	//----- nvinfo : EIATTR_MIN_STACK_SIZE
	.align		4
.L_7:
        /*0024*/ 	.byte	0x04, 0x12
        /*0026*/ 	.short	(.L_9 - .L_8)
	.align		4
.L_8:
        /*0028*/ 	.word	index@(triton_poi_fused_cat_39)
        /*002c*/ 	.word	0x00000000
.L_9:


//--------------------- .nv.info.triton_poi_fused_cat_39 --------------------------
	.section	.nv.info.triton_poi_fused_cat_39,"",@"SHT_CUDA_INFO"
	.sectionflags	@""
	.align	4


	//----- nvinfo : EIATTR_CUDA_API_VERSION
	.align		4
        /*0000*/ 	.byte	0x04, 0x37
        /*0002*/ 	.short	(.L_11 - .L_10)
.L_10:
        /*0004*/ 	.word	0x0000007c


	//----- nvinfo : EIATTR_KPARAM_INFO
	.align		4
.L_11:
        /*0008*/ 	.byte	0x04, 0x17
        /*000a*/ 	.short	(.L_13 - .L_12)
.L_12:
        /*000c*/ 	.word	0x00000000
        /*0010*/ 	.short	0x0015
        /*0012*/ 	.short	0x00a8
        /*0014*/ 	.byte	0x00, 0xf0, 0x11, 0x00


	//----- nvinfo : EIATTR_KPARAM_INFO
	.align		4
.L_13:
        /*0018*/ 	.byte	0x04, 0x17
        /*001a*/ 	.short	(.L_15 - .L_14)
.L_14:
        /*001c*/ 	.word	0x00000000
        /*0020*/ 	.short	0x0014
        /*0022*/ 	.short	0x00a0
        /*0024*/ 	.byte	0x00, 0xf4, 0x21, 0x00


	//----- nvinfo : EIATTR_KPARAM_INFO
	.align		4
.L_15:
        /*0028*/ 	.byte	0x04, 0x17
        /*002a*/ 	.short	(.L_17 - .L_16)
.L_16:
        /*002c*/ 	.word	0x00000000
        /*0030*/ 	.short	0x0013
        /*0032*/ 	.short	0x0098
        /*0034*/ 	.byte	0x00, 0xf4, 0x21, 0x00


	//----- nvinfo : EIATTR_KPARAM_INFO
	.align		4
.L_17:
        /*0038*/ 	.byte	0x04, 0x17
        /*003a*/ 	.short	(.L_19 - .L_18)
.L_18:
        /*003c*/ 	.word	0x00000000
        /*0040*/ 	.short	0x0012
        /*0042*/ 	.short	0x0090
        /*0044*/ 	.byte	0x00, 0xf4, 0x21, 0x00


	//----- nvinfo : EIATTR_KPARAM_INFO
	.align		4
.L_19:
        /*0048*/ 	.byte	0x04, 0x17
        /*004a*/ 	.short	(.L_21 - .L_20)
.L_20:
        /*004c*/ 	.word	0x00000000
        /*0050*/ 	.short	0x0011
        /*0052*/ 	.short	0x0088
        /*0054*/ 	.byte	0x00, 0xf4, 0x21, 0x00


	//----- nvinfo : EIATTR_KPARAM_INFO
	.align		4
.L_21:
        /*0058*/ 	.byte	0x04, 0x17
        /*005a*/ 	.short	(.L_23 - .L_22)
.L_22:
        /*005c*/ 	.word	0x00000000
        /*0060*/ 	.short	0x0010
        /*0062*/ 	.short	0x0080
        /*0064*/ 	.byte	0x00, 0xf4, 0x21, 0x00


	//----- nvinfo : EIATTR_KPARAM_INFO
	.align		4
.L_23:
        /*0068*/ 	.byte	0x04, 0x17
        /*006a*/ 	.short	(.L_25 - .L_24)
.L_24:
        /*006c*/ 	.word	0x00000000
        /*0070*/ 	.short	0x000f
        /*0072*/ 	.short	0x0078
        /*0074*/ 	.byte	0x00, 0xf4, 0x21, 0x00


	//----- nvinfo : EIATTR_KPARAM_INFO
	.align		4
.L_25:
        /*0078*/ 	.byte	0x04, 0x17
        /*007a*/ 	.short	(.L_27 - .L_26)
.L_26:
        /*007c*/ 	.word	0x00000000
        /*0080*/ 	.short	0x000e
        /*0082*/ 	.short	0x0070
        /*0084*/ 	.byte	0x00, 0xf4, 0x21, 0x00


	//----- nvinfo : EIATTR_KPARAM_INFO
	.align		4
.L_27:
        /*0088*/ 	.byte	0x04, 0x17
        /*008a*/ 	.short	(.L_29 - .L_28)
.L_28:
        /*008c*/ 	.word	0x00000000
        /*0090*/ 	.short	0x000d
        /*0092*/ 	.short	0x0068
        /*0094*/ 	.byte	0x00, 0xf4, 0x21, 0x00


	//----- nvinfo : EIATTR_KPARAM_INFO
	.align		4
.L_29:
        /*0098*/ 	.byte	0x04, 0x17
        /*009a*/ 	.short	(.L_31 - .L_30)
.L_30:
        /*009c*/ 	.word	0x00000000
        /*00a0*/ 	.short	0x000c
        /*00a2*/ 	.short	0x0060
        /*00a4*/ 	.byte	0x00, 0xf4, 0x21, 0x00


	//----- nvinfo : EIATTR_KPARAM_INFO
	.align		4
.L_31:
        /*00a8*/ 	.byte	0x04, 0x17
        /*00aa*/ 	.short	(.L_33 - .L_32)
.L_32:
        /*00ac*/ 	.word	0x00000000
        /*00b0*/ 	.short	0x000b
        /*00b2*/ 	.short	0x0058
        /*00b4*/ 	.byte	0x00, 0xf4, 0x21, 0x00


	//----- nvinfo : EIATTR_KPARAM_INFO
	.align		4
.L_33:
        /*00b8*/ 	.byte	0x04, 0x17
        /*00ba*/ 	.short	(.L_35 - .L_34)
.L_34:
        /*00bc*/ 	.word	0x00000000
        /*00c0*/ 	.short	0x000a
        /*00c2*/ 	.short	0x0050
        /*00c4*/ 	.byte	0x00, 0xf4, 0x21, 0x00


	//----- nvinfo : EIATTR_KPARAM_INFO
	.align		4
.L_35:
        /*00c8*/ 	.byte	0x04, 0x17
        /*00ca*/ 	.short	(.L_37 - .L_36)
.L_36:
        /*00cc*/ 	.word	0x00000000
        /*00d0*/ 	.short	0x0009
        /*00d2*/ 	.short	0x0048
        /*00d4*/ 	.byte	0x00, 0xf4, 0x21, 0x00


	//----- nvinfo : EIATTR_KPARAM_INFO
	.align		4
.L_37:
        /*00d8*/ 	.byte	0x04, 0x17
        /*00da*/ 	.short	(.L_39 - .L_38)
.L_38:
        /*00dc*/ 	.word	0x00000000
        /*00e0*/ 	.short	0x0008
        /*00e2*/ 	.short	0x0040
        /*00e4*/ 	.byte	0x00, 0xf4, 0x21, 0x00


	//----- nvinfo : EIATTR_KPARAM_INFO
	.align		4
.L_39:
        /*00e8*/ 	.byte	0x04, 0x17
        /*00ea*/ 	.short	(.L_41 - .L_40)
.L_40:
        /*00ec*/ 	.word	0x00000000
        /*00f0*/ 	.short	0x0007
        /*00f2*/ 	.short	0x0038
        /*00f4*/ 	.byte	0x00, 0xf4, 0x21, 0x00


	//----- nvinfo : EIATTR_KPARAM_INFO
	.align		4
.L_41:
        /*00f8*/ 	.byte	0x04, 0x17
        /*00fa*/ 	.short	(.L_43 - .L_42)
.L_42:
        /*00fc*/ 	.word	0x00000000
        /*0100*/ 	.short	0x0006
        /*0102*/ 	.short	0x0030
        /*0104*/ 	.byte	0x00, 0xf4, 0x21, 0x00


	//----- nvinfo : EIATTR_KPARAM_INFO
	.align		4
.L_43:
        /*0108*/ 	.byte	0x04, 0x17
        /*010a*/ 	.short	(.L_45 - .L_44)
.L_44:
        /*010c*/ 	.word	0x00000000
        /*0110*/ 	.short	0x0005
        /*0112*/ 	.short	0x0028
        /*0114*/ 	.byte	0x00, 0xf4, 0x21, 0x00


	//----- nvinfo : EIATTR_KPARAM_INFO
	.align		4
.L_45:
        /*0118*/ 	.byte	0x04, 0x17
        /*011a*/ 	.short	(.L_47 - .L_46)
.L_46:
        /*011c*/ 	.word	0x00000000
        /*0120*/ 	.short	0x0004
        /*0122*/ 	.short	0x0020
        /*0124*/ 	.byte	0x00, 0xf4, 0x21, 0x00


	//----- nvinfo : EIATTR_KPARAM_INFO
	.align		4
.L_47:
        /*0128*/ 	.byte	0x04, 0x17
        /*012a*/ 	.short	(.L_49 - .L_48)
.L_48:
        /*012c*/ 	.word	0x00000000
        /*0130*/ 	.short	0x0003
        /*0132*/ 	.short	0x0018
        /*0134*/ 	.byte	0x00, 0xf4, 0x21, 0x00


	//----- nvinfo : EIATTR_KPARAM_INFO
	.align		4
.L_49:
        /*0138*/ 	.byte	0x04, 0x17
        /*013a*/ 	.short	(.L_51 - .L_50)
.L_50:
        /*013c*/ 	.word	0x00000000
        /*0140*/ 	.short	0x0002
        /*0142*/ 	.short	0x0010
        /*0144*/ 	.byte	0x00, 0xf4, 0x21, 0x00


	//----- nvinfo : EIATTR_KPARAM_INFO
	.align		4
.L_51:
        /*0148*/ 	.byte	0x04, 0x17
        /*014a*/ 	.short	(.L_53 - .L_52)
.L_52:
        /*014c*/ 	.word	0x00000000
        /*0150*/ 	.short	0x0001
        /*0152*/ 	.short	0x0008
        /*0154*/ 	.byte	0x00, 0xf4, 0x21, 0x00


	//----- nvinfo : EIATTR_KPARAM_INFO
	.align		4
.L_53:
        /*0158*/ 	.byte	0x04, 0x17
        /*015a*/ 	.short	(.L_55 - .L_54)
.L_54:
        /*015c*/ 	.word	0x00000000
        /*0160*/ 	.short	0x0000
        /*0162*/ 	.short	0x0000
        /*0164*/ 	.byte	0x00, 0xf4, 0x21, 0x00


	//----- nvinfo : EIATTR_SPARSE_MMA_MASK
	.align		4
.L_55:
        /*0168*/ 	.byte	0x03, 0x50
        /*016a*/ 	.short	0x0000


	//----- nvinfo : EIATTR_MAXREG_COUNT
	.align		4
        /*016c*/ 	.byte	0x03, 0x1b
        /*016e*/ 	.short	0x00ff


	//----- nvinfo : EIATTR_EXIT_INSTR_OFFSETS
	.align		4
        /*0170*/ 	.byte	0x04, 0x1c
        /*0172*/ 	.short	(.L_57 - .L_56)


	//   ....[0]....
.L_56:
        /*0174*/ 	.word	0x000044e0


	//----- nvinfo : EIATTR_REQNTID
	.align		4
.L_57:
        /*0178*/ 	.byte	0x04, 0x10
        /*017a*/ 	.short	(.L_59 - .L_58)
.L_58:
        /*017c*/ 	.word	0x00000080
        /*0180*/ 	.word	0x00000001
        /*0184*/ 	.word	0x00000001


	//----- nvinfo : EIATTR_CBANK_PARAM_SIZE
	.align		4
.L_59:
        /*0188*/ 	.byte	0x03, 0x19
        /*018a*/ 	.short	0x00ac


	//----- nvinfo : EIATTR_PARAM_CBANK
	.align		4
        /*018c*/ 	.byte	0x04, 0x0a
        /*018e*/ 	.short	(.L_61 - .L_60)
	.align		4
.L_60:
        /*0190*/ 	.word	index@(.nv.constant0.triton_poi_fused_cat_39)
        /*0194*/ 	.short	0x0210
        /*0196*/ 	.short	0x00ac


	//----- nvinfo : EIATTR_SW_WAR
	.align		4
.L_61:
        /*0198*/ 	.byte	0x04, 0x36
        /*019a*/ 	.short	(.L_63 - .L_62)
.L_62:
        /*019c*/ 	.word	0x00000008
.L_63:


//--------------------- .nv.callgraph             --------------------------
	.section	.nv.callgraph,"",@"SHT_CUDA_CALLGRAPH"
	.align	4
	.sectionentsize	8
	.align		4
        /*0000*/ 	.word	0x00000000
	.align		4
        /*0004*/ 	.word	0xffffffff
	.align		4
        /*0008*/ 	.word	0x00000000
	.align		4
        /*000c*/ 	.word	0xfffffffe
	.align		4
        /*0010*/ 	.word	0x00000000
	.align		4
        /*0014*/ 	.word	0xfffffffd
	.align		4
        /*0018*/ 	.word	0x00000000
	.align		4
        /*001c*/ 	.word	0xfffffffc


//--------------------- .nv.constant4             --------------------------
	.section	.nv.constant4,"a",@progbits
	.align	8
	.align		8
.nv.constant4:
        /*0000*/ 	.dword	_$_str
	.align		8
        /*0008*/ 	.dword	_$_str_$_2


//--------------------- .text.triton_poi_fused_cat_39 --------------------------
	.section	.text.triton_poi_fused_cat_39,"ax",@progbits
	.align	128
        .global         triton_poi_fused_cat_39
        .type           triton_poi_fused_cat_39,@function
        .size           triton_poi_fused_cat_39,(.L_x_1 - triton_poi_fused_cat_39)
        .other          triton_poi_fused_cat_39,@"STO_CUDA_ENTRY STV_DEFAULT"
triton_poi_fused_cat_39:
.text.triton_poi_fused_cat_39:
[----:B------:R-:W-:Y:S01]  /*0000*/  LDC R1, c[0x0][0x28] ;  /* 0x00000a00ff017b82 */ /* 0x000fe20000000800 */
[----:B------:R-:W1:Y:S07]  /*0010*/  S2R R0, SR_TID.X ;  /* 0x0000000000007919 */ /* 0x000e6e0000002100 */
[----:B------:R-:W2:Y:S01]  /*0020*/  LDC.64 R6, c[0x0][0x220] ;  /* 0x00008800ff067b82 */ /* 0x000ea20000000a00 */
[----:B------:R-:W-:Y:S01]  /*0030*/  CS2R R18, SRZ ;  /* 0x0000000000127805 */ /* 0x000fe2000001ff00 */
[----:B------:R-:W-:Y:S01]  /*0040*/  ULDC.64 UR4, c[0x0][0x208] ;  /* 0x0000820000047ab9 */ /* 0x000fe20000000a00 */
[----:B------:R-:W3:Y:S01]  /*0050*/  S2R R3, SR_CTAID.X ;  /* 0x0000000000037919 */ /* 0x000ee20000002500 */
[----:B------:R-:W-:-:S02]  /*0060*/  CS2R R56, SRZ ;  /* 0x0000000000387805 */ /* 0x000fc4000001ff00 */
[----:B------:R-:W-:Y:S02]  /*0070*/  CS2R R82, SRZ ;  /* 0x0000000000527805 */ /* 0x000fe4000001ff00 */
[----:B------:R-:W-:Y:S02]  /*0080*/  CS2R R88, SRZ ;  /* 0x0000000000587805 */ /* 0x000fe4000001ff00 */
[----:B------:R-:W-:Y:S02]  /*0090*/  CS2R R90, SRZ ;  /* 0x00000000005a7805 */ /* 0x000fe4000001ff00 */
[----:B------:R-:W-:Y:S02]  /*00a0*/  CS2R R38, SRZ ;  /* 0x0000000000267805 */ /* 0x000fe4000001ff00 */
[----:B------:R-:W-:Y:S02]  /*00b0*/  CS2R R30, SRZ ;  /* 0x00000000001e7805 */ /* 0x000fe4000001ff00 */
[----:B------:R-:W-:-:S02]  /*00c0*/  CS2R R32, SRZ ;  /* 0x0000000000207805 */ /* 0x000fc4000001ff00 */
[----:B------:R-:W-:Y:S01]  /*00d0*/  CS2R R36, SRZ ;  /* 0x0000000000247805 */ /* 0x000fe2000001ff00 */
[----:B------:R-:W4:Y:S01]  /*00e0*/  LDC.64 R10, c[0x0][0x218] ;  /* 0x00008600ff0a7b82 */ /* 0x000f220000000a00 */
[----:B------:R-:W-:Y:S02]  /*00f0*/  IMAD.MOV.U32 R2, RZ, RZ, RZ ;  /* 0x000000ffff027224 */ /* 0x000fe400078e00ff */
[----:B------:R-:W-:-:S05]  /*0100*/  IMAD.MOV.U32 R12, RZ, RZ, RZ ;  /* 0x000000ffff0c7224 */ /* 0x000fca00078e00ff */
[----:B------:R-:W5:Y:S01]  /*0110*/  LDC.64 R24, c[0x0][0x270] ;  /* 0x00009c00ff187b82 */ /* 0x000f620000000a00 */
[----:B------:R-:W-:Y:S02]  /*0120*/  CS2R R60, SRZ ;  /* 0x00000000003c7805 */ /* 0x000fe4000001ff00 */
[----:B------:R-:W-:Y:S02]  /*0130*/  CS2R R72, SRZ ;  /* 0x0000000000487805 */ /* 0x000fe4000001ff00 */
[----:B------:R-:W-:Y:S02]  /*0140*/  CS2R R62, SRZ ;  /* 0x00000000003e7805 */ /* 0x000fe4000001ff00 */
[----:B------:R-:W-:Y:S01]  /*0150*/  CS2R R68, SRZ ;  /* 0x0000000000447805 */ /* 0x000fe2000001ff00 */
[----:B------:R-:W2:Y:S01]  /*0160*/  LDC.64 R28, c[0x0][0x230] ;  /* 0x00008c00ff1c7b82 */ /* 0x000ea20000000a00 */
[----:B-1----:R-:W-:-:S05]  /*0170*/  IMAD.SHL.U32 R0, R0, 0x4, RZ ;  /* 0x0000000400007824 */ /* 0x002fca00078e00ff */
[----:B------:R-:W-:Y:S02]  /*0180*/  LOP3.LUT R0, R0, 0x1fc, RZ, 0xc0, !PT ;  /* 0x000001fc00007812 */ /* 0x000fe400078ec0ff */
[----:B------:R-:W-:Y:S02]  /*0190*/  CS2R R70, SRZ ;  /* 0x0000000000467805 */ /* 0x000fe4000001ff00 */
[----:B------:R-:W-:Y:S02]  /*01a0*/  CS2R R48, SRZ ;  /* 0x0000000000307805 */ /* 0x000fe4000001ff00 */
[----:B------:R-:W-:Y:S01]  /*01b0*/  CS2R R52, SRZ ;  /* 0x0000000000347805 */ /* 0x000fe2000001ff00 */
[----:B------:R-:W1:Y:S01]  /*01c0*/  LDC.64 R16, c[0x0][0x288] ;  /* 0x0000a200ff107b82 */ /* 0x000e620000000a00 */
[----:B---3--:R-:W-:-:S04]  /*01d0*/  IMAD R3, R3, 0x400, R0 ;  /* 0x0000040003037824 */ /* 0x008fc800078e0200 */
[----:B------:R-:W-:Y:S01]  /*01e0*/  IMAD.HI R0, R3, 0x78787879, RZ ;  /* 0x7878787903007827 */ /* 0x000fe200078e02ff */
[----:B------:R-:W-:Y:S02]  /*01f0*/  CS2R R66, SRZ ;  /* 0x0000000000427805 */ /* 0x000fe4000001ff00 */
[----:B------:R-:W-:Y:S02]  /*0200*/  CS2R R74, SRZ ;  /* 0x00000000004a7805 */ /* 0x000fe4000001ff00 */
[----:B------:R-:W-:Y:S02]  /*0210*/  CS2R R58, SRZ ;  /* 0x00000000003a7805 */ /* 0x000fe4000001ff00 */
[----:B------:R-:W-:Y:S02]  /*0220*/  CS2R R50, SRZ ;  /* 0x0000000000327805 */ /* 0x000fe4000001ff00 */
[----:B------:R-:W-:Y:S02]  /*0230*/  SHF.R.U32.HI R5, RZ, 0x1f, R0 ;  /* 0x0000001fff057819 */ /* 0x000fe40000011600 */
[----:B------:R-:W-:-:S02]  /*0240*/  CS2R R46, SRZ ;  /* 0x00000000002e7805 */ /* 0x000fc4000001ff00 */
[----:B------:R-:W-:Y:S02]  /*0250*/  CS2R R78, SRZ ;  /* 0x00000000004e7805 */ /* 0x000fe4000001ff00 */
[----:B------:R-:W-:Y:S02]  /*0260*/  CS2R R76, SRZ ;  /* 0x00000000004c7805 */ /* 0x000fe4000001ff00 */
[----:B------:R-:W-:Y:S01]  /*0270*/  LEA.HI.SX32 R15, R0, R5, 0x15 ;  /* 0x00000005000f7211 */ /* 0x000fe200078faaff */
[----:B------:R-:W3:Y:S04]  /*0280*/  LDC.64 R92, c[0x0][0x210] ;  /* 0x00008400ff5c7b82 */ /* 0x000ee80000000a00 */
[----:B------:R-:W-:-:S04]  /*0290*/  IMAD.HI R0, R15, 0x4ec4ec4f, RZ ;  /* 0x4ec4ec4f0f007827 */ /* 0x000fc800078e02ff */
[----:B------:R-:W1:Y:S01]  /*02a0*/  LDC.64 R26, c[0x0][0x2a0] ;  /* 0x0000a800ff1a7b82 */ /* 0x000e620000000a00 */
[----:B------:R-:W-:-:S04]  /*02b0*/  SHF.R.U32.HI R5, RZ, 0x1f, R0 ;  /* 0x0000001fff057819 */ /* 0x000fc80000011600 */
[----:B------:R-:W-:-:S05]  /*02c0*/  LEA.HI.SX32 R0, R0, R5, 0x18 ;  /* 0x0000000500007211 */ /* 0x000fca00078fc2ff */
[----:B------:R-:W-:-:S04]  /*02d0*/  IMAD R43, R0, -0x340, R15 ;  /* 0xfffffcc0002b7824 */ /* 0x000fc800078e020f */
[C---:B--2---:R-:W-:Y:S01]  /*02e0*/  IMAD.WIDE R4, R43.reuse, 0x4, R6 ;  /* 0x000000042b047825 */ /* 0x044fe200078e0206 */
[----:B------:R-:W-:-:S03]  /*02f0*/  ISETP.GE.AND P4, PT, R43, 0x100, PT ;  /* 0x000001002b00780c */ /* 0x000fc60003f86270 */
[----:B------:R-:W-:-:S10]  /*0300*/  VIADD R13, R3, 0x200 ;  /* 0x00000200030d7836 */ /* 0x000fd40000000000 */
[----:B------:R-:W2:Y:S01]  /*0310*/  @!P4 LDG.E.EL R18, desc[UR4][R4.64] ;  /* 0x000000040412c981 */ /* 0x000ea2000c2e1900 */
[----:B------:R-:W-:-:S03]  /*0320*/  IMAD.HI R0, R13, 0x78787879, RZ ;  /* 0x787878790d007827 */ /* 0x000fc600078e02ff */
[----:B------:R-:W2:Y:S02]  /*0330*/  @!P4 LDG.E.EL R56, desc[UR4][R4.64] ;  /* 0x000000040438c981 */ /* 0x000ea4000c2e1900 */
[----:B------:R-:W-:Y:S02]  /*0340*/  SHF.R.U32.HI R9, RZ, 0x1f, R0 ;  /* 0x0000001fff097819 */ /* 0x000fe40000011600 */
[----:B------:R-:W2:Y:S02]  /*0350*/  @!P4 LDG.E.EL R19, desc[UR4][R4.64] ;  /* 0x000000040413c981 */ /* 0x000ea4000c2e1900 */
[----:B------:R-:W-:Y:S02]  /*0360*/  LEA.HI.SX32 R21, R0, R9, 0x15 ;  /* 0x0000000900157211 */ /* 0x000fe400078faaff */
[----:B------:R1:W2:Y:S03]  /*0370*/  @!P4 LDG.E.EL R83, desc[UR4][R4.64] ;  /* 0x000000040453c981 */ /* 0x0002a6000c2e1900 */
[----:B------:R-:W-:-:S05]  /*0380*/  IMAD.HI R0, R21, 0x4ec4ec4f, RZ ;  /* 0x4ec4ec4f15007827 */ /* 0x000fca00078e02ff */
[----:B------:R-:W-:-:S04]  /*0390*/  SHF.R.U32.HI R9, RZ, 0x1f, R0 ;  /* 0x0000001fff097819 */ /* 0x000fc80000011600 */
[----:B------:R-:W-:Y:S02]  /*03a0*/  LEA.HI.SX32 R0, R0, R9, 0x18 ;  /* 0x0000000900007211 */ /* 0x000fe400078fc2ff */
[----:B------:R-:W1:Y:S03]  /*03b0*/  LDC.64 R8, c[0x0][0x298] ;  /* 0x0000a600ff087b82 */ /* 0x000e660000000a00 */
[----:B------:R-:W-:-:S05]  /*03c0*/  IMAD R41, R0, -0x340, R21 ;  /* 0xfffffcc000297824 */ /* 0x000fca00078e0215 */
[C---:B------:R-:W-:Y:S01]  /*03d0*/  ISETP.GE.AND P1, PT, R41.reuse, 0x100, PT ;  /* 0x000001002900780c */ /* 0x040fe20003f26270 */
[----:B------:R-:W-:-:S12]  /*03e0*/  IMAD.WIDE R6, R41, 0x4, R6 ;  /* 0x0000000429067825 */ /* 0x000fd800078e0206 */
[----:B------:R-:W2:Y:S01]  /*03f0*/  @!P1 LDG.E.EL R88, desc[UR4][R6.64] ;  /* 0x0000000406589981 */ /* 0x000ea2000c2e1900 */
[----:B------:R-:W-:-:S03]  /*0400*/  ISETP.GT.AND P3, PT, R43, 0x2bf, PT ;  /* 0x000002bf2b00780c */ /* 0x000fc60003f64270 */
[----:B------:R-:W2:Y:S01]  /*0410*/  @!P1 LDG.E.EL R91, desc[UR4][R6.64] ;  /* 0x00000004065b9981 */ /* 0x000ea2000c2e1900 */
[----:B-1----:R-:W-:-:S03]  /*0420*/  IMAD.WIDE R4, R43, 0x4, R8 ;  /* 0x000000042b047825 */ /* 0x002fc600078e0208 */
[----:B------:R-:W2:Y:S04]  /*0430*/  @!P1 LDG.E.EL R89, desc[UR4][R6.64] ;  /* 0x0000000406599981 */ /* 0x000ea8000c2e1900 */
[----:B------:R-:W2:Y:S04]  /*0440*/  @!P1 LDG.E.EL R38, desc[UR4][R6.64] ;  /* 0x0000000406269981 */ /* 0x000ea8000c2e1900 */
[----:B------:R-:W2:Y:S01]  /*0450*/  @P3 LDG.E.EL R90, desc[UR4][R4.64+-0xb00] ;  /* 0xfff50004045a3981 */ /* 0x000ea2000c2e1900 */
[C---:B------:R-:W-:Y:S01]  /*0460*/  ISETP.GT.AND P5, PT, R41.reuse, 0x2bf, PT ;  /* 0x000002bf2900780c */ /* 0x040fe20003fa4270 */
[----:B------:R-:W-:-:S02]  /*0470*/  IMAD.WIDE R8, R41, 0x4, R8 ;  /* 0x0000000429087825 */ /* 0x000fc400078e0208 */
[----:B------:R-:W2:Y:S04]  /*0480*/  @P3 LDG.E.EL R36, desc[UR4][R4.64+-0xb00] ;  /* 0xfff5000404243981 */ /* 0x000ea8000c2e1900 */
[----:B------:R-:W2:Y:S04]  /*0490*/  @P3 LDG.E.EL R37, desc[UR4][R4.64+-0xb00] ;  /* 0xfff5000404253981 */ /* 0x000ea8000c2e1900 */
[----:B------:R-:W2:Y:S04]  /*04a0*/  @P3 LDG.E.EL R39, desc[UR4][R4.64+-0xb00] ;  /* 0xfff5000404273981 */ /* 0x000ea8000c2e1900 */
[----:B------:R-:W2:Y:S04]  /*04b0*/  @P5 LDG.E.EL R31, desc[UR4][R8.64+-0xb00] ;  /* 0xfff50004081f5981 */ /* 0x000ea8000c2e1900 */
[----:B------:R-:W2:Y:S04]  /*04c0*/  @P5 LDG.E.EL R30, desc[UR4][R8.64+-0xb00] ;  /* 0xfff50004081e5981 */ /* 0x000ea8000c2e1900 */
[----:B------:R-:W2:Y:S04]  /*04d0*/  @P5 LDG.E.EL R33, desc[UR4][R8.64+-0xb00] ;  /* 0xfff5000408215981 */ /* 0x000ea8000c2e1900 */
[----:B------:R1:W2:Y:S01]  /*04e0*/  @P5 LDG.E.EL R32, desc[UR4][R8.64+-0xb00] ;  /* 0xfff5000408205981 */ /* 0x0002a2000c2e1900 */
[----:B------:R-:W-:Y:S01]  /*04f0*/  IMAD.HI R0, R3, -0x6bba7f6b, R2 ;  /* 0x9445809503007827 */ /* 0x000fe200078e0202 */
[----:B01----:R-:W0:Y:S04]  /*0500*/  LDC.64 R8, c[0x0][0x228] ;  /* 0x00008a00ff087b82 */ /* 0x003e280000000a00 */
[----:B------:R-:W-:Y:S01]  /*0510*/  SHF.R.U32.HI R5, RZ, 0x1f, R0 ;  /* 0x0000001fff057819 */ /* 0x000fe20000011600 */
[----:B------:R-:W-:-:S03]  /*0520*/  IMAD.HI R2, R13, -0x6bba7f6b, R12 ;  /* 0x944580950d027827 */ /* 0x000fc600078e020c */
[----:B------:R-:W-:Y:S01]  /*0530*/  LEA.HI.SX32 R23, R0, R5, 0xb ;  /* 0x0000000500177211 */ /* 0x000fe200078f5aff */
[----:B------:R-:W-:Y:S01]  /*0540*/  VIADD R4, R43, 0xfffffdc0 ;  /* 0xfffffdc02b047836 */ /* 0x000fe20000000000 */
[----:B------:R-:W-:-:S04]  /*0550*/  SHF.R.U32.HI R5, RZ, 0x1f, R2 ;  /* 0x0000001fff057819 */ /* 0x000fc80000011602 */
[----:B------:R-:W-:Y:S02]  /*0560*/  ISETP.GE.U32.AND P2, PT, R4, 0x80, PT ;  /* 0x000000800400780c */ /* 0x000fe40003f46070 */
[----:B------:R-:W-:Y:S01]  /*0570*/  LEA.HI.SX32 R12, R2, R5, 0xb ;  /* 0x00000005020c7211 */ /* 0x000fe200078f5aff */
[----:B----4-:R-:W-:-:S05]  /*0580*/  IMAD.WIDE R4, R43, 0x4, R10 ;  /* 0x000000042b047825 */ /* 0x010fca00078e020a */
[----:B------:R-:W4:Y:S01]  /*0590*/  @!P4 LDG.E.EL R72, desc[UR4][R4.64] ;  /* 0x000000040448c981 */ /* 0x000f22000c2e1900 */
[----:B-----5:R-:W-:-:S03]  /*05a0*/  IMAD.WIDE R6, R43, 0x4, R24 ;  /* 0x000000042b067825 */ /* 0x020fc600078e0218 */
[----:B------:R-:W5:Y:S01]  /*05b0*/  @!P4 LDG.E.EL R60, desc[UR4][R4.64] ;  /* 0x00000004043cc981 */ /* 0x000f62000c2e1900 */
[----:B------:R-:W-:Y:S02]  /*05c0*/  IMAD R0, R15, -0x1100, R3 ;  /* 0xffffef000f007824 */ /* 0x000fe400078e0203 */
[----:B------:R-:W1:Y:S01]  /*05d0*/  LDC.64 R14, c[0x0][0x290] ;  /* 0x0000a400ff0e7b82 */ /* 0x000e620000000a00 */
[----:B------:R-:W4:Y:S04]  /*05e0*/  @!P4 LDG.E.EL R62, desc[UR4][R4.64] ;  /* 0x00000004043ec981 */ /* 0x000f28000c2e1900 */
[----:B------:R0:W4:Y:S01]  /*05f0*/  @!P4 LDG.E.EL R57, desc[UR4][R4.64] ;  /* 0x000000040439c981 */ /* 0x000122000c2e1900 */
[----:B------:R-:W-:Y:S02]  /*0600*/  IMAD R21, R21, -0x1100, R13 ;  /* 0xffffef0015157824 */ /* 0x000fe400078e020d */
[----:B------:R-:W-:Y:S01]  /*0610*/  VIADD R44, R43, 0xffffff00 ;  /* 0xffffff002b2c7836 */ /* 0x000fe20000000000 */
[----:B------:R-:W4:Y:S01]  /*0620*/  @!P2 LDG.E.EL R61, desc[UR4][R6.64+-0x900] ;  /* 0xfff70004063da981 */ /* 0x000f22000c2e1900 */
[----:B------:R-:W-:-:S03]  /*0630*/  VIADD R42, R41, 0xffffff00 ;  /* 0xffffff00292a7836 */ /* 0x000fc60000000000 */
[----:B------:R-:W4:Y:S01]  /*0640*/  @!P2 LDG.E.EL R73, desc[UR4][R6.64+-0x900] ;  /* 0xfff700040649a981 */ /* 0x000f22000c2e1900 */
[----:B0-----:R-:W-:-:S03]  /*0650*/  IMAD.WIDE R4, R43, 0x4, R8 ;  /* 0x000000042b047825 */ /* 0x001fc600078e0208 */
[----:B------:R-:W4:Y:S04]  /*0660*/  @!P2 LDG.E.EL R67, desc[UR4][R6.64+-0x900] ;  /* 0xfff700040643a981 */ /* 0x000f28000c2e1900 */
[----:B------:R-:W4:Y:S01]  /*0670*/  @!P4 LDG.E.EL R71, desc[UR4][R4.64] ;  /* 0x000000040447c981 */ /* 0x000f22000c2e1900 */
[----:B------:R-:W-:-:S03]  /*0680*/  IMAD R21, R12, 0x154000, R21 ;  /* 0x001540000c157824 */ /* 0x000fc600078e0215 */
[----:B------:R-:W4:Y:S04]  /*0690*/  @!P4 LDG.E.EL R68, desc[UR4][R4.64] ;  /* 0x000000040444c981 */ /* 0x000f28000c2e1900 */
[----:B------:R-:W4:Y:S04]  /*06a0*/  @!P4 LDG.E.EL R49, desc[UR4][R4.64] ;  /* 0x000000040431c981 */ /* 0x000f28000c2e1900 */
[----:B------:R0:W4:Y:S04]  /*06b0*/  @!P4 LDG.E.EL R53, desc[UR4][R4.64] ;  /* 0x000000040435c981 */ /* 0x000128000c2e1900 */
[----:B------:R1:W4:Y:S01]  /*06c0*/  @!P2 LDG.E.EL R63, desc[UR4][R6.64+-0x900] ;  /* 0xfff70004063fa981 */ /* 0x000322000c2e1900 */
[----:B0-----:R-:W-:-:S02]  /*06d0*/  IMAD R5, R23, 0x154000, R0 ;  /* 0x0015400017057824 */ /* 0x001fc400078e0200 */
[----:B------:R-:W-:Y:S02]  /*06e0*/  IMAD R0, R23, -0x374000, R3 ;  /* 0xffc8c00017007824 */ /* 0x000fe400078e0203 */
[----:B-1----:R-:W-:-:S04]  /*06f0*/  IMAD.WIDE R6, R41, 0x4, R10 ;  /* 0x0000000429067825 */ /* 0x002fc800078e020a */
[----:B------:R-:W-:Y:S01]  /*0700*/  IMAD R45, R23, 0x110000, R0 ;  /* 0x00110000172d7824 */ /* 0x000fe200078e0200 */
[----:B------:R-:W4:Y:S01]  /*0710*/  @!P1 LDG.E.EL R75, desc[UR4][R6.64] ;  /* 0x00000004064b9981 */ /* 0x000f22000c2e1900 */
[----:B------:R-:W-:Y:S02]  /*0720*/  IMAD R2, R44, 0x1100, R5 ;  /* 0x000011002c027824 */ /* 0x000fe400078e0205 */
[----:B------:R-:W-:Y:S01]  /*0730*/  IMAD R0, R42, 0x1100, R21 ;  /* 0x000011002a007824 */ /* 0x000fe200078e0215 */
[----:B------:R-:W4:Y:S01]  /*0740*/  @!P1 LDG.E.EL R69, desc[UR4][R6.64] ;  /* 0x0000000406459981 */ /* 0x000f22000c2e1900 */
[----:B------:R-:W-:-:S03]  /*0750*/  IMAD R13, R12, -0x374000, R13 ;  /* 0xffc8c0000c0d7824 */ /* 0x000fc600078e020d */
[----:B------:R-:W4:Y:S01]  /*0760*/  @!P1 LDG.E.EL R74, desc[UR4][R6.64] ;  /* 0x00000004064a9981 */ /* 0x000f22000c2e1900 */
[----:B------:R-:W-:-:S03]  /*0770*/  IMAD R98, R23, -0xcc000, R2 ;  /* 0xfff3400017627824 */ /* 0x000fc600078e0202 */
[----:B------:R0:W4:Y:S01]  /*0780*/  @!P1 LDG.E.EL R59, desc[UR4][R6.64] ;  /* 0x00000004063b9981 */ /* 0x000122000c2e1900 */
[C---:B------:R-:W-:Y:S02]  /*0790*/  IMAD R40, R12.reuse, -0xcc000, R0 ;  /* 0xfff340000c287824 */ /* 0x040fe400078e0200 */
[C---:B------:R-:W-:Y:S01]  /*07a0*/  IMAD.WIDE R54, R41.reuse, 0x4, R14 ;  /* 0x0000000429367825 */ /* 0x040fe200078e020e */
[----:B------:R-:W-:Y:S02]  /*07b0*/  CS2R R80, SRZ ;  /* 0x0000000000507805 */ /* 0x000fe4000001ff00 */
[----:B------:R-:W-:Y:S02]  /*07c0*/  CS2R R10, SRZ ;  /* 0x00000000000a7805 */ /* 0x000fe4000001ff00 */
[----:B------:R-:W-:Y:S01]  /*07d0*/  CS2R R64, SRZ ;  /* 0x0000000000407805 */ /* 0x000fe2000001ff00 */
[----:B------:R-:W-:Y:S01]  /*07e0*/  IMAD R85, R12, 0x110000, R13 ;  /* 0x001100000c557824 */ /* 0x000fe200078e020d */
[----:B------:R-:W4:Y:S01]  /*07f0*/  @P5 LDG.E.EL R79, desc[UR4][R54.64+-0xb00] ;  /* 0xfff50004364f5981 */ /* 0x000f22000c2e1900 */
[----:B------:R-:W1:Y:S01]  /*0800*/  LDC.64 R22, c[0x0][0x2a8] ;  /* 0x0000aa00ff167b82 */ /* 0x000e620000000a00 */
[----:B0-----:R-:W-:-:S02]  /*0810*/  IMAD.WIDE R6, R41, 0x4, R8 ;  /* 0x0000000429067825 */ /* 0x001fc400078e0208 */
[----:B------:R-:W4:Y:S02]  /*0820*/  @P5 LDG.E.EL R77, desc[UR4][R54.64+-0xb00] ;  /* 0xfff50004364d5981 */ /* 0x000f24000c2e1900 */
[----:B------:R-:W-:Y:S02]  /*0830*/  VIADD R13, R98, 0xffe24000 ;  /* 0xffe24000620d7836 */ /* 0x000fe40000000000 */
[----:B------:R-:W4:Y:S01]  /*0840*/  @!P1 LDG.E.EL R51, desc[UR4][R6.64] ;  /* 0x0000000406339981 */ /* 0x000f22000c2e1900 */
[----:B------:R-:W-:-:S03]  /*0850*/  VIADD R5, R40, 0xffe24000 ;  /* 0xffe2400028057836 */ /* 0x000fc60000000000 */
[----:B------:R-:W4:Y:S04]  /*0860*/  @!P1 LDG.E.EL R46, desc[UR4][R6.64] ;  /* 0x00000004062e9981 */ /* 0x000f28000c2e1900 */
[----:B------:R-:W4:Y:S04]  /*0870*/  @!P1 LDG.E.EL R47, desc[UR4][R6.64] ;  /* 0x00000004062f9981 */ /* 0x000f28000c2e1900 */
[----:B------:R0:W4:Y:S01]  /*0880*/  @!P1 LDG.E.EL R48, desc[UR4][R6.64] ;  /* 0x0000000406309981 */ /* 0x000122000c2e1900 */
[----:B------:R-:W-:-:S03]  /*0890*/  IMAD.WIDE R12, R13, 0x4, R16 ;  /* 0x000000040d0c7825 */ /* 0x000fc600078e0210 */
[----:B------:R-:W4:Y:S01]  /*08a0*/  @P5 LDG.E.EL R80, desc[UR4][R54.64+-0xb00] ;  /* 0xfff5000436505981 */ /* 0x000f22000c2e1900 */
[----:B------:R-:W-:-:S03]  /*08b0*/  IMAD.WIDE R16, R5, 0x4, R16 ;  /* 0x0000000405107825 */ /* 0x000fc600078e0210 */
[----:B------:R-:W4:Y:S01]  /*08c0*/  @P5 LDG.E.EL R78, desc[UR4][R54.64+-0xb00] ;  /* 0xfff50004364e5981 */ /* 0x000f22000c2e1900 */
[----:B0-----:R-:W-:Y:S01]  /*08d0*/  IMAD.WIDE R6, R43, 0x4, R28 ;  /* 0x000000042b067825 */ /* 0x001fe200078e021c */
[----:B------:R-:W-:-:S04]  /*08e0*/  CS2R R4, SRZ ;  /* 0x0000000000047805 */ /* 0x000fc8000001ff00 */
[----:B------:R-:W4:Y:S04]  /*08f0*/  @!P4 LDG.E.EL R70, desc[UR4][R6.64] ;  /* 0x000000040646c981 */ /* 0x000f28000c2e1900 */
[----:B------:R-:W4:Y:S04]  /*0900*/  @!P4 LDG.E.EL R58, desc[UR4][R6.64] ;  /* 0x00000004063ac981 */ /* 0x000f28000c2e1900 */
[----:B------:R-:W4:Y:S04]  /*0910*/  @!P4 LDG.E.EL R52, desc[UR4][R6.64] ;  /* 0x000000040634c981 */ /* 0x000f28000c2e1900 */
[----:B------:R0:W4:Y:S02]  /*0920*/  @!P4 LDG.E.EL R50, desc[UR4][R6.64] ;  /* 0x000000040632c981 */ /* 0x000124000c2e1900 */
[----:B0-----:R-:W-:-:S06]  /*0930*/  CS2R R6, SRZ ;  /* 0x0000000000067805 */ /* 0x001fcc000001ff00 */
[----:B------:R0:W4:Y:S01]  /*0940*/  @P5 LDG.E.128 R4, desc[UR4][R16.64] ;  /* 0x0000000410045981 */ /* 0x000122000c1e1d00 */
[----:B------:R-:W-:-:S06]  /*0950*/  CS2R R8, SRZ ;  /* 0x0000000000087805 */ /* 0x000fcc000001ff00 */
[----:B------:R1:W4:Y:S01]  /*0960*/  @P3 LDG.E.128 R8, desc[UR4][R12.64] ;  /* 0x000000040c083981 */ /* 0x000322000c1e1d00 */
[----:B0-----:R-:W-:-:S05]  /*0970*/  IMAD.WIDE R16, R43, 0x4, R14 ;  /* 0x000000042b107825 */ /* 0x001fca00078e020e */
[----:B------:R-:W4:Y:S04]  /*0980*/  @P3 LDG.E.EL R76, desc[UR4][R16.64+-0xb00] ;  /* 0xfff50004104c3981 */ /* 0x000f28000c2e1900 */
[----:B------:R-:W4:Y:S01]  /*0990*/  @P3 LDG.E.EL R66, desc[UR4][R16.64+-0xb00] ;  /* 0xfff5000410423981 */ /* 0x000f22000c2e1900 */
[----:B-1----:R-:W-:Y:S02]  /*09a0*/  CS2R R12, SRZ ;  /* 0x00000000000c7805 */ /* 0x002fe4000001ff00 */
[----:B------:R-:W-:Y:S01]  /*09b0*/  CS2R R14, SRZ ;  /* 0x00000000000e7805 */ /* 0x000fe2000001ff00 */
[----:B---3--:R-:W-:Y:S01]  /*09c0*/  IMAD.WIDE R84, R85, 0x4, R92 ;  /* 0x0000000455547825 */ /* 0x008fe200078e025c */
[----:B------:R-:W3:Y:S04]  /*09d0*/  @P3 LDG.E.EL R65, desc[UR4][R16.64+-0xb00] ;  /* 0xfff5000410413981 */ /* 0x000ee8000c2e1900 */
[----:B------:R-:W3:Y:S01]  /*09e0*/  @!P1 LDG.E.128 R12, desc[UR4][R84.64] ;  /* 0x00000004540c9981 */ /* 0x000ee2000c1e1d00 */
[----:B--2---:R-:W-:-:S03]  /*09f0*/  SEL R18, R18, RZ, !P4 ;  /* 0x000000ff12127207 */ /* 0x004fc60006000000 */
[----:B------:R0:W2:Y:S02]  /*0a00*/  @P3 LDG.E.EL R64, desc[UR4][R16.64+-0xb00] ;  /* 0xfff5000410403981 */ /* 0x0000a4000c2e1900 */
[----:B------:R-:W-:Y:S01]  /*0a10*/  FADD R99, R18, 9.9999997473787516356e-06 ;  /* 0x3727c5ac12637421 */ /* 0x000fe20000000000 */
[----:B------:R-:W-:-:S05]  /*0a20*/  SEL R56, R56, RZ, !P4 ;  /* 0x000000ff38387207 */ /* 0x000fca0006000000 */
[----:B------:R-:W1:Y:S01]  /*0a30*/  MUFU.SQRT R99, R99 ;  /* 0x0000006300637308 */ /* 0x000e620000002000 */
[----:B------:R-:W-:Y:S01]  /*0a40*/  FADD R102, R56, 9.9999997473787516356e-06 ;  /* 0x3727c5ac38667421 */ /* 0x000fe20000000000 */
[----:B------:R-:W-:Y:S02]  /*0a50*/  SEL R104, R19, RZ, !P4 ;  /* 0x000000ff13687207 */ /* 0x000fe40006000000 */
[----:B0-----:R-:W-:Y:S02]  /*0a60*/  CS2R R16, SRZ ;  /* 0x0000000000107805 */ /* 0x001fe4000001ff00 */
[----:B------:R-:W-:Y:S01]  /*0a70*/  CS2R R18, SRZ ;  /* 0x0000000000127805 */ /* 0x000fe2000001ff00 */
[----:B------:R-:W-:Y:S01]  /*0a80*/  IMAD.WIDE R92, R45, 0x4, R92 ;  /* 0x000000042d5c7825 */ /* 0x000fe200078e025c */
[----:B------:R-:W0:Y:S01]  /*0a90*/  MUFU.SQRT R102, R102 ;  /* 0x0000006600667308 */ /* 0x000e220000002000 */
[----:B------:R-:W-:-:S03]  /*0aa0*/  SEL R83, R83, RZ, !P4 ;  /* 0x000000ff53537207 */ /* 0x000fc60006000000 */
[----:B------:R0:W2:Y:S01]  /*0ab0*/  @!P4 LDG.E.128 R16, desc[UR4][R92.64] ;  /* 0x000000045c10c981 */ /* 0x0000a2000c1e1d00 */
[C---:B-1----:R-:W-:Y:S02]  /*0ac0*/  FSETP.GT.AND P6, PT, R99.reuse, 8.50705917302346158658e+37, PT ;  /* 0x7e8000006300780b */ /* 0x042fe40003fc4000 */
[----:B------:R-:W-:Y:S01]  /*0ad0*/  FSETP.GEU.AND P0, PT, R99, 1.175494350822287508e-38, PT ;  /* 0x008000006300780b */ /* 0x000fe20003f0e000 */
[----:B------:R-:W-:Y:S02]  /*0ae0*/  IMAD.MOV.U32 R45, RZ, RZ, 0x3e800000 ;  /* 0x3e800000ff2d7424 */ /* 0x000fe400078e00ff */
[----:B------:R-:W-:-:S03]  /*0af0*/  FADD R100, R83, 9.9999997473787516356e-06 ;  /* 0x3727c5ac53647421 */ /* 0x000fc60000000000 */
[----:B------:R-:W-:-:S03]  /*0b00*/  FSEL R110, R45, 1, P6 ;  /* 0x3f8000002d6e7808 */ /* 0x000fc60003000000 */
[----:B------:R-:W1:Y:S02]  /*0b10*/  MUFU.SQRT R100, R100 ;  /* 0x0000006400647308 */ /* 0x000e640000002000 */
[----:B------:R-:W-:Y:S01]  /*0b20*/  @P6 FMUL R99, R99, 0.25 ;  /* 0x3e80000063636820 */ /* 0x000fe20000400000 */
[----:B0-----:R-:W-:Y:S01]  /*0b30*/  FSETP.GT.AND P6, PT, R102, 8.50705917302346158658e+37, PT ;  /* 0x7e8000006600780b */ /* 0x001fe20003fc4000 */
[----:B------:R-:W-:Y:S02]  /*0b40*/  @!P0 FMUL R110, R110, 16777216 ;  /* 0x4b8000006e6e8820 */ /* 0x000fe40000400000 */
[----:B------:R-:W-:Y:S01]  /*0b50*/  @!P0 FMUL R99, R99, 16777216 ;  /* 0x4b80000063638820 */ /* 0x000fe20000400000 */
[----:B------:R-:W-:Y:S01]  /*0b60*/  FSETP.GEU.AND P0, PT, R102, 1.175494350822287508e-38, PT ;  /* 0x008000006600780b */ /* 0x000fe20003f0e000 */
[----:B------:R-:W-:Y:S01]  /*0b70*/  FADD R104, R104, 9.9999997473787516356e-06 ;  /* 0x3727c5ac68687421 */ /* 0x000fe20000000000 */
[----:B------:R-:W-:Y:S02]  /*0b80*/  FSEL R111, R45, 1, P6 ;  /* 0x3f8000002d6f7808 */ /* 0x000fe40003000000 */
[----:B------:R-:W-:-:S03]  /*0b90*/  SEL R88, R88, RZ, !P1 ;  /* 0x000000ff58587207 */ /* 0x000fc60004800000 */
[----:B------:R-:W0:Y:S02]  /*0ba0*/  MUFU.SQRT R104, R104 ;  /* 0x0000006800687308 */ /* 0x000e240000002000 */
[----:B------:R-:W-:Y:S01]  /*0bb0*/  @P6 FMUL R102, R102, 0.25 ;  /* 0x3e80000066666820 */ /* 0x000fe20000400000 */
[----:B-1----:R-:W-:-:S03]  /*0bc0*/  FSETP.GT.AND P6, PT, R100, 8.50705917302346158658e+37, PT ;  /* 0x7e8000006400780b */ /* 0x002fc60003fc4000 */
[----:B------:R-:W-:Y:S01]  /*0bd0*/  @!P0 FMUL R102, R102, 16777216 ;  /* 0x4b80000066668820 */ /* 0x000fe20000400000 */
[----:B------:R-:W-:Y:S01]  /*0be0*/  @!P0 FMUL R111, R111, 16777216 ;  /* 0x4b8000006f6f8820 */ /* 0x000fe20000400000 */
[----:B------:R-:W-:Y:S01]  /*0bf0*/  FSETP.GEU.AND P0, PT, R100, 1.175494350822287508e-38, PT ;  /* 0x008000006400780b */ /* 0x000fe20003f0e000 */
[----:B------:R-:W-:Y:S01]  /*0c00*/  FADD R114, R88, 9.9999997473787516356e-06 ;  /* 0x3727c5ac58727421 */ /* 0x000fe20000000000 */
[----:B------:R-:W-:Y:S02]  /*0c10*/  FSEL R112, R45, 1, P6 ;  /* 0x3f8000002d707808 */ /* 0x000fe40003000000 */
[----:B------:R-:W-:Y:S01]  /*0c20*/  CS2R R86, SRZ ;  /* 0x0000000000567805 */ /* 0x000fe2000001ff00 */
[----:B------:R-:W-:Y:S02]  /*0c30*/  IMAD.WIDE R28, R41, 0x4, R28 ;  /* 0x00000004291c7825 */ /* 0x000fe400078e021c */
[----:B------:R-:W1:Y:S02]  /*0c40*/  MUFU.SQRT R114, R114 ;  /* 0x0000007200727308 */ /* 0x000e640000002000 */
[----:B------:R-:W-:Y:S01]  /*0c50*/  @P6 FMUL R100, R100, 0.25 ;  /* 0x3e80000064646820 */ /* 0x000fe20000400000 */
[----:B0-----:R-:W-:-:S02]  /*0c60*/  FSETP.GT.AND P6, PT, R104, 8.50705917302346158658e+37, PT ;  /* 0x7e8000006800780b */ /* 0x001fc40003fc4000 */
[----:B------:R-:W-:Y:S02]  /*0c70*/  SEL R91, R91, RZ, !P1 ;  /* 0x000000ff5b5b7207 */ /* 0x000fe40004800000 */
[----:B------:R-:W-:Y:S01]  /*0c80*/  CS2R R54, SRZ ;  /* 0x0000000000367805 */ /* 0x000fe2000001ff00 */
[----:B------:R-:W-:Y:S01]  /*0c90*/  @!P0 FMUL R100, R100, 16777216 ;  /* 0x4b80000064648820 */ /* 0x000fe20000400000 */
[----:B------:R-:W-:Y:S01]  /*0ca0*/  @!P0 FMUL R112, R112, 16777216 ;  /* 0x4b80000070708820 */ /* 0x000fe20000400000 */
[C---:B------:R-:W-:Y:S01]  /*0cb0*/  FSETP.GEU.AND P0, PT, R104.reuse, 1.175494350822287508e-38, PT ;  /* 0x008000006800780b */ /* 0x040fe20003f0e000 */
[----:B------:R-:W2:Y:S01]  /*0cc0*/  @!P1 LDG.E.EL R87, desc[UR4][R28.64] ;  /* 0x000000041c579981 */ /* 0x000ea2000c2e1900 */
[----:B------:R-:W-:Y:S01]  /*0cd0*/  FADD R115, R91, 9.9999997473787516356e-06 ;  /* 0x3727c5ac5b737421 */ /* 0x000fe20000000000 */
[----:B------:R-:W-:Y:S02]  /*0ce0*/  IMAD.MOV.U32 R56, RZ, RZ, RZ ;  /* 0x000000ffff387224 */ /* 0x000fe400078e00ff */
[----:B------:R-:W2:Y:S01]  /*0cf0*/  @!P1 LDG.E.EL R54, desc[UR4][R28.64] ;  /* 0x000000041c369981 */ /* 0x000ea2000c2e1900 */
[----:B------:R-:W-:Y:S01]  /*0d00*/  FSEL R113, R45, 1, P6 ;  /* 0x3f8000002d717808 */ /* 0x000fe20003000000 */
[----:B------:R-:W-:Y:S01]  /*0d10*/  @P6 FMUL R104, R104, 0.25 ;  /* 0x3e80000068686820 */ /* 0x000fe20000400000 */
[----:B------:R-:W0:Y:S01]  /*0d20*/  MUFU.SQRT R115, R115 ;  /* 0x0000007300737308 */ /* 0x000e220000002000 */
[----:B------:R-:W2:Y:S01]  /*0d30*/  @!P1 LDG.E.EL R56, desc[UR4][R28.64] ;  /* 0x000000041c389981 */ /* 0x000ea2000c2e1900 */
[----:B-1----:R-:W-:-:S02]  /*0d40*/  FSETP.GT.AND P6, PT, R114, 8.50705917302346158658e+37, PT ;  /* 0x7e8000007200780b */ /* 0x002fc40003fc4000 */
[----:B------:R-:W-:Y:S01]  /*0d50*/  SEL R118, R89, RZ, !P1 ;  /* 0x000000ff59767207 */ /* 0x000fe20004800000 */
[----:B------:R1:W2:Y:S01]  /*0d60*/  @!P1 LDG.E.EL R55, desc[UR4][R28.64] ;  /* 0x000000041c379981 */ /* 0x0002a2000c2e1900 */
[----:B------:R-:W-:Y:S01]  /*0d70*/  @!P0 FMUL R104, R104, 16777216 ;  /* 0x4b80000068688820 */ /* 0x000fe20000400000 */
[----:B------:R-:W-:Y:S01]  /*0d80*/  @!P0 FMUL R113, R113, 16777216 ;  /* 0x4b80000071718820 */ /* 0x000fe20000400000 */
[----:B------:R-:W-:Y:S01]  /*0d90*/  SEL R90, R90, RZ, P3 ;  /* 0x000000ff5a5a7207 */ /* 0x000fe20001800000 */
[C---:B------:R-:W-:Y:S01]  /*0da0*/  IMAD.WIDE R20, R41.reuse, 0x4, R26 ;  /* 0x0000000429147825 */ /* 0x040fe200078e021a */
[----:B------:R-:W-:Y:S02]  /*0db0*/  FSETP.GEU.AND P0, PT, R114, 1.175494350822287508e-38, PT ;  /* 0x008000007200780b */ /* 0x000fe40003f0e000 */
[----:B------:R-:W-:Y:S02]  /*0dc0*/  CS2R R84, SRZ ;  /* 0x0000000000547805 */ /* 0x000fe4000001ff00 */
[----:B------:R-:W-:Y:S01]  /*0dd0*/  CS2R R88, SRZ ;  /* 0x0000000000587805 */ /* 0x000fe2000001ff00 */
[----:B------:R-:W-:-:S04]  /*0de0*/  IMAD.WIDE R34, R41, 0x4, R22 ;  /* 0x0000000429227825 */ /* 0x000fc800078e0216 */
[----:B------:R-:W-:Y:S01]  /*0df0*/  FADD R118, R118, 9.9999997473787516356e-06 ;  /* 0x3727c5ac76767421 */ /* 0x000fe20000000000 */
[----:B------:R-:W-:Y:S01]  /*0e00*/  FADD R105, R90, 9.9999997473787516356e-06 ;  /* 0x3727c5ac5a697421 */ /* 0x000fe20000000000 */
[----:B------:R-:W-:Y:S01]  /*0e10*/  FSEL R116, R45, 1, P6 ;  /* 0x3f8000002d747808 */ /* 0x000fe20003000000 */
[C---:B------:R-:W-:Y:S01]  /*0e20*/  IMAD.WIDE R26, R43.reuse, 0x4, R26 ;  /* 0x000000042b1a7825 */ /* 0x040fe200078e021a */
[----:B------:R-:W-:Y:S02]  /*0e30*/  SEL R38, R38, RZ, !P1 ;  /* 0x000000ff26267207 */ /* 0x000fe40004800000 */
[----:B------:R-:W-:Y:S02]  /*0e40*/  CS2R R92, SRZ ;  /* 0x00000000005c7805 */ /* 0x000fe4000001ff00 */
[----:B------:R-:W-:Y:S01]  /*0e50*/  CS2R R96, SRZ ;  /* 0x0000000000607805 */ /* 0x000fe2000001ff00 */
[----:B------:R-:W-:Y:S01]  /*0e60*/  IMAD.WIDE R22, R43, 0x4, R22 ;  /* 0x000000042b167825 */ /* 0x000fe200078e0216 */
[----:B------:R-:W-:Y:S01]  /*0e70*/  CS2R R90, SRZ ;  /* 0x00000000005a7805 */ /* 0x000fe2000001ff00 */
[----:B------:R-:W2:Y:S01]  /*0e80*/  @P3 LDG.E.EL R85, desc[UR4][R26.64+-0xb00] ;  /* 0xfff500041a553981 */ /* 0x000ea2000c2e1900 */
[----:B------:R-:W1:Y:S01]  /*0e90*/  MUFU.SQRT R118, R118 ;  /* 0x0000007600767308 */ /* 0x000e620000002000 */
[----:B------:R-:W-:Y:S01]  /*0ea0*/  @P6 FMUL R114, R114, 0.25 ;  /* 0x3e80000072726820 */ /* 0x000fe20000400000 */
[----:B------:R-:W-:Y:S01]  /*0eb0*/  IMAD.MOV.U32 R83, RZ, RZ, RZ ;  /* 0x000000ffff537224 */ /* 0x000fe200078e00ff */
[----:B------:R-:W2:Y:S01]  /*0ec0*/  @P3 LDG.E.EL R89, desc[UR4][R22.64+-0xb00] ;  /* 0xfff5000416593981 */ /* 0x000ea2000c2e1900 */
[C---:B0-----:R-:W-:Y:S01]  /*0ed0*/  FSETP.GT.AND P6, PT, R115.reuse, 8.50705917302346158658e+37, PT ;  /* 0x7e8000007300780b */ /* 0x041fe20003fc4000 */
[----:B------:R-:W-:Y:S01]  /*0ee0*/  @!P0 FMUL R114, R114, 16777216 ;  /* 0x4b80000072728820 */ /* 0x000fe20000400000 */
[----:B------:R-:W-:Y:S01]  /*0ef0*/  @!P0 FMUL R116, R116, 16777216 ;  /* 0x4b80000074748820 */ /* 0x000fe20000400000 */
[----:B------:R-:W2:Y:S01]  /*0f00*/  @P3 LDG.E.EL R86, desc[UR4][R26.64+-0xb00] ;  /* 0xfff500041a563981 */ /* 0x000ea2000c2e1900 */
[----:B------:R-:W-:-:S02]  /*0f10*/  FSETP.GEU.AND P0, PT, R115, 1.175494350822287508e-38, PT ;  /* 0x008000007300780b */ /* 0x000fc40003f0e000 */
[----:B------:R-:W-:Y:S02]  /*0f20*/  CS2R R94, SRZ ;  /* 0x00000000005e7805 */ /* 0x000fe4000001ff00 */
[----:B------:R-:W-:Y:S01]  /*0f30*/  SEL R33, R33, RZ, P5 ;  /* 0x000000ff21217207 */ /* 0x000fe20002800000 */
[----:B------:R-:W2:Y:S01]  /*0f40*/  @P3 LDG.E.EL R91, desc[UR4][R22.64+-0xb00] ;  /* 0xfff50004165b3981 */ /* 0x000ea2000c2e1900 */
[----:B------:R-:W-:Y:S01]  /*0f50*/  FADD R38, R38, 9.9999997473787516356e-06 ;  /* 0x3727c5ac26267421 */ /* 0x000fe20000000000 */
[----:B------:R-:W-:Y:S01]  /*0f60*/  SEL R32, R32, RZ, P5 ;  /* 0x000000ff20207207 */ /* 0x000fe20002800000 */
[----:B-1----:R-:W0:Y:S01]  /*0f70*/  LDC.64 R28, c[0x0][0x280] ;  /* 0x0000a000ff1c7b82 */ /* 0x002e220000000a00 */
[----:B------:R-:W2:Y:S04]  /*0f80*/  @P3 LDG.E.EL R83, desc[UR4][R26.64+-0xb00] ;  /* 0xfff500041a533981 */ /* 0x000ea8000c2e1900 */
[----:B------:R-:W2:Y:S01]  /*0f90*/  @P3 LDG.E.EL R88, desc[UR4][R22.64+-0xb00] ;  /* 0xfff5000416583981 */ /* 0x000ea2000c2e1900 */
[----:B------:R-:W-:Y:S01]  /*0fa0*/  FSEL R117, R45, 1, P6 ;  /* 0x3f8000002d757808 */ /* 0x000fe20003000000 */
[----:B------:R-:W1:Y:S02]  /*0fb0*/  MUFU.SQRT R121, R38 ;  /* 0x0000002600797308 */ /* 0x000e640000002000 */
[----:B------:R-:W2:Y:S01]  /*0fc0*/  @P3 LDG.E.EL R84, desc[UR4][R26.64+-0xb00] ;  /* 0xfff500041a543981 */ /* 0x000ea2000c2e1900 */
[----:B------:R-:W-:-:S03]  /*0fd0*/  @P6 FMUL R115, R115, 0.25 ;  /* 0x3e80000073736820 */ /* 0x000fc60000400000 */
[----:B------:R1:W2:Y:S01]  /*0fe0*/  @P3 LDG.E.EL R90, desc[UR4][R22.64+-0xb00] ;  /* 0xfff50004165a3981 */ /* 0x0002a2000c2e1900 */
[C---:B------:R-:W-:Y:S01]  /*0ff0*/  FSETP.GT.AND P6, PT, R118.reuse, 8.50705917302346158658e+37, PT ;  /* 0x7e8000007600780b */ /* 0x040fe20003fc4000 */
[----:B------:R-:W-:Y:S01]  /*1000*/  @!P0 FMUL R115, R115, 16777216 ;  /* 0x4b80000073738820 */ /* 0x000fe20000400000 */
[----:B------:R-:W-:Y:S01]  /*1010*/  @!P0 FMUL R117, R117, 16777216 ;  /* 0x4b80000075758820 */ /* 0x000fe20000400000 */
[----:B------:R-:W2:Y:S01]  /*1020*/  @P5 LDG.E.EL R81, desc[UR4][R20.64+-0xb00] ;  /* 0xfff5000414515981 */ /* 0x000ea2000c2e1900 */
[----:B------:R-:W-:-:S03]  /*1030*/  FSETP.GEU.AND P0, PT, R118, 1.175494350822287508e-38, PT ;  /* 0x008000007600780b */ /* 0x000fc60003f0e000 */
[----:B------:R-:W2:Y:S04]  /*1040*/  @P5 LDG.E.EL R82, desc[UR4][R34.64+-0xb00] ;  /* 0xfff5000422525981 */ /* 0x000ea8000c2e1900 */
[----:B------:R-:W2:Y:S04]  /*1050*/  @P5 LDG.E.EL R92, desc[UR4][R20.64+-0xb00] ;  /* 0xfff50004145c5981 */ /* 0x000ea8000c2e1900 */
[----:B------:R-:W2:Y:S01]  /*1060*/  @P5 LDG.E.EL R97, desc[UR4][R34.64+-0xb00] ;  /* 0xfff5000422615981 */ /* 0x000ea2000c2e1900 */
[----:B-1----:R-:W-:-:S03]  /*1070*/  SEL R23, R31, RZ, P5 ;  /* 0x000000ff1f177207 */ /* 0x002fc60002800000 */
[----:B------:R-:W2:Y:S01]  /*1080*/  @P5 LDG.E.EL R94, desc[UR4][R20.64+-0xb00] ;  /* 0xfff50004145e5981 */ /* 0x000ea2000c2e1900 */
[----:B------:R-:W-:Y:S02]  /*1090*/  SEL R22, R30, RZ, P5 ;  /* 0x000000ff1e167207 */ /* 0x000fe40002800000 */
[----:B------:R-:W1:Y:S01]  /*10a0*/  LDC.64 R30, c[0x0][0x260] ;  /* 0x00009800ff1e7b82 */ /* 0x000e620000000a00 */
[----:B------:R-:W2:Y:S04]  /*10b0*/  @P5 LDG.E.EL R95, desc[UR4][R34.64+-0xb00] ;  /* 0xfff50004225f5981 */ /* 0x000ea8000c2e1900 */
[----:B------:R-:W2:Y:S04]  /*10c0*/  @P5 LDG.E.EL R93, desc[UR4][R20.64+-0xb00] ;  /* 0xfff50004145d5981 */ /* 0x000ea8000c2e1900 */
[----:B------:R0:W2:Y:S01]  /*10d0*/  @P5 LDG.E.EL R96, desc[UR4][R34.64+-0xb00] ;  /* 0xfff5000422605981 */ /* 0x0000a2000c2e1900 */
[----:B------:R-:W-:Y:S01]  /*10e0*/  SEL R26, R36, RZ, P3 ;  /* 0x000000ff241a7207 */ /* 0x000fe20001800000 */
[----:B------:R-:W0:Y:S01]  /*10f0*/  MUFU.SQRT R105, R105 ;  /* 0x0000006900697308 */ /* 0x000e220000002000 */
[----:B------:R-:W-:Y:S01]  /*1100*/  SEL R27, R37, RZ, P3 ;  /* 0x000000ff251b7207 */ /* 0x000fe20001800000 */
[----:B------:R-:W-:Y:S01]  /*1110*/  @P6 FMUL R118, R118, 0.25 ;  /* 0x3e80000076766820 */ /* 0x000fe20000400000 */
[----:B------:R-:W-:Y:S01]  /*1120*/  FSEL R119, R45, 1, P6 ;  /* 0x3f8000002d777808 */ /* 0x000fe20003000000 */
[----:B------:R-:W-:Y:S01]  /*1130*/  FADD R123, R33, 9.9999997473787516356e-06 ;  /* 0x3727c5ac217b7421 */ /* 0x000fe20000000000 */
[----:B------:R-:W-:Y:S01]  /*1140*/  FSETP.GT.AND P6, PT, R121, 8.50705917302346158658e+37, PT ;  /* 0x7e8000007900780b */ /* 0x000fe20003fc4000 */
[----:B------:R-:W-:Y:S01]  /*1150*/  FADD R125, R32, 9.9999997473787516356e-06 ;  /* 0x3727c5ac207d7421 */ /* 0x000fe20000000000 */
[----:B------:R-:W-:Y:S01]  /*1160*/  SEL R39, R39, RZ, P3 ;  /* 0x000000ff27277207 */ /* 0x000fe20001800000 */
[----:B------:R-:W5:Y:S01]  /*1170*/  LDC.64 R32, c[0x0][0x268] ;  /* 0x00009a00ff207b82 */ /* 0x000f620000000a00 */
[----:B------:R-:W-:Y:S01]  /*1180*/  FADD R26, R26, 9.9999997473787516356e-06 ;  /* 0x3727c5ac1a1a7421 */ /* 0x000fe20000000000 */
[----:B------:R-:W-:Y:S01]  /*1190*/  FADD R27, R27, 9.9999997473787516356e-06 ;  /* 0x3727c5ac1b1b7421 */ /* 0x000fe20000000000 */
[----:B------:R-:W-:Y:S01]  /*11a0*/  @!P0 FMUL R118, R118, 16777216 ;  /* 0x4b80000076768820 */ /* 0x000fe20000400000 */
[----:B------:R-:W-:Y:S01]  /*11b0*/  @!P0 FMUL R119, R119, 16777216 ;  /* 0x4b80000077778820 */ /* 0x000fe20000400000 */
[----:B------:R-:W-:Y:S01]  /*11c0*/  FSETP.GEU.AND P0, PT, R121, 1.175494350822287508e-38, PT ;  /* 0x008000007900780b */ /* 0x000fe20003f0e000 */
[----:B------:R-:W-:Y:S01]  /*11d0*/  FADD R126, R39, 9.9999997473787516356e-06 ;  /* 0x3727c5ac277e7421 */ /* 0x000fe20000000000 */
[----:B------:R-:W-:Y:S01]  /*11e0*/  MUFU.SQRT R131, R26 ;  /* 0x0000001a00837308 */ /* 0x000fe20000002000 */
[----:B------:R-:W-:Y:S01]  /*11f0*/  FSEL R120, R45, 1, P6 ;  /* 0x3f8000002d787808 */ /* 0x000fe20003000000 */
[----:B------:R-:W-:Y:S01]  /*1200*/  FADD R23, R23, 9.9999997473787516356e-06 ;  /* 0x3727c5ac17177421 */ /* 0x000fe20000000000 */
[----:B------:R-:W-:-:S05]  /*1210*/  @P6 FMUL R121, R121, 0.25 ;  /* 0x3e80000079796820 */ /* 0x000fca0000400000 */
[----:B------:R1:W-:Y:S01]  /*1220*/  MUFU.SQRT R132, R27 ;  /* 0x0000001b00847308 */ /* 0x0003e20000002000 */
[----:B------:R-:W-:Y:S01]  /*1230*/  FADD R22, R22, 9.9999997473787516356e-06 ;  /* 0x3727c5ac16167421 */ /* 0x000fe20000000000 */
[----:B0-----:R-:W-:Y:S01]  /*1240*/  FSETP.GT.AND P6, PT, R105, 8.50705917302346158658e+37, PT ;  /* 0x7e8000006900780b */ /* 0x001fe20003fc4000 */
[----:B------:R-:W-:Y:S01]  /*1250*/  VIADD R35, R98, 0xffeac000 ;  /* 0xffeac00062237836 */ /* 0x000fe20000000000 */
[----:B-1----:R-:W0:Y:S04]  /*1260*/  LDC.64 R26, c[0x0][0x278] ;  /* 0x00009e00ff1a7b82 */ /* 0x002e280000000a00 */
[----:B------:R-:W1:Y:S01]  /*1270*/  MUFU.SQRT R126, R126 ;  /* 0x0000007e007e7308 */ /* 0x000e620000002000 */
[----:B------:R-:W-:Y:S01]  /*1280*/  @!P0 FMUL R121, R121, 16777216 ;  /* 0x4b80000079798820 */ /* 0x000fe20000400000 */
[----:B------:R-:W-:Y:S01]  /*1290*/  @!P0 FMUL R120, R120, 16777216 ;  /* 0x4b80000078788820 */ /* 0x000fe20000400000 */
[----:B------:R-:W-:-:S02]  /*12a0*/  FSETP.GEU.AND P0, PT, R105, 1.175494350822287508e-38, PT ;  /* 0x008000006900780b */ /* 0x000fc40003f0e000 */
[----:B------:R-:W-:Y:S01]  /*12b0*/  CS2R R20, SRZ ;  /* 0x0000000000147805 */ /* 0x000fe2000001ff00 */
[----:B------:R-:W-:Y:S02]  /*12c0*/  IMAD.WIDE R34, R35, 0x4, R30 ;  /* 0x0000000423227825 */ /* 0x000fe400078e021e */
[----:B------:R-:W-:Y:S01]  /*12d0*/  MUFU.SQRT R133, R23 ;  /* 0x0000001700857308 */ /* 0x000fe20000002000 */
[----:B------:R-:W-:-:S07]  /*12e0*/  CS2R R108, SRZ ;  /* 0x00000000006c7805 */ /* 0x000fce000001ff00 */
[----:B------:R1:W-:Y:S01]  /*12f0*/  MUFU.SQRT R134, R22 ;  /* 0x0000001600867308 */ /* 0x0003e20000002000 */
[----:B------:R-:W-:Y:S02]  /*1300*/  FSEL R122, R45, 1, P6 ;  /* 0x3f8000002d7a7808 */ /* 0x000fe40003000000 */
[----:B-1----:R-:W-:Y:S01]  /*1310*/  CS2R R22, SRZ ;  /* 0x0000000000167805 */ /* 0x002fe2000001ff00 */
[----:B------:R-:W-:Y:S01]  /*1320*/  @P6 FMUL R105, R105, 0.25 ;  /* 0x3e80000069696820 */ /* 0x000fe20000400000 */
[----:B------:R-:W-:-:S04]  /*1330*/  FSETP.GT.AND P6, PT, R126, 8.50705917302346158658e+37, PT ;  /* 0x7e8000007e00780b */ /* 0x000fc80003fc4000 */
[----:B------:R5:W2:Y:S01]  /*1340*/  @!P2 LDG.E.128 R20, desc[UR4][R34.64] ;  /* 0x000000042214a981 */ /* 0x000aa2000c1e1d00 */
[----:B------:R-:W-:Y:S01]  /*1350*/  @!P0 FMUL R105, R105, 16777216 ;  /* 0x4b80000069698820 */ /* 0x000fe20000400000 */
[----:B------:R-:W-:Y:S01]  /*1360*/  @!P0 FMUL R122, R122, 16777216 ;  /* 0x4b8000007a7a8820 */ /* 0x000fe20000400000 */
[----:B------:R1:W-:Y:S01]  /*1370*/  MUFU.RCP R128, R102 ;  /* 0x0000006600807308 */ /* 0x0003e20000001000 */
[C---:B-----5:R-:W-:Y:S01]  /*1380*/  IMAD.WIDE R34, R43.reuse, 0x4, R32 ;  /* 0x000000042b227825 */ /* 0x060fe200078e0220 */
[----:B------:R-:W-:Y:S02]  /*1390*/  FSETP.GEU.AND P0, PT, R126, 1.175494350822287508e-38, PT ;  /* 0x008000007e00780b */ /* 0x000fe40003f0e000 */
[----:B-1----:R-:W-:Y:S02]  /*13a0*/  CS2R R102, SRZ ;  /* 0x0000000000667805 */ /* 0x002fe4000001ff00 */
[----:B------:R-:W5:Y:S01]  /*13b0*/  @!P2 LDG.E.EL R108, desc[UR4][R34.64+-0x900] ;  /* 0xfff70004226ca981 */ /* 0x000f62000c2e1900 */
[C---:B0-----:R-:W-:Y:S01]  /*13c0*/  IMAD.WIDE R36, R43.reuse, 0x4, R26 ;  /* 0x000000042b247825 */ /* 0x041fe200078e021a */
[----:B------:R-:W-:Y:S01]  /*13d0*/  CS2R R106, SRZ ;  /* 0x00000000006a7805 */ /* 0x000fe2000001ff00 */
[----:B------:R0:W-:Y:S02]  /*13e0*/  MUFU.RCP R129, R100 ;  /* 0x0000006400817308 */ /* 0x0001e40000001000 */
[----:B------:R-:W-:Y:S01]  /*13f0*/  IMAD.WIDE R38, R43, 0x4, R28 ;  /* 0x000000042b267825 */ /* 0x000fe200078e021c */
[----:B------:R-:W5:Y:S01]  /*1400*/  @!P2 LDG.E.EL R102, desc[UR4][R36.64+-0x900] ;  /* 0xfff700042466a981 */ /* 0x000f62000c2e1900 */
[----:B------:R-:W-:-:S03]  /*1410*/  FSEL R124, R45, 1, P6 ;  /* 0x3f8000002d7c7808 */ /* 0x000fc60003000000 */
[----:B------:R-:W5:Y:S01]  /*1420*/  @!P2 LDG.E.EL R109, desc[UR4][R38.64+-0x900] ;  /* 0xfff70004266da981 */ /* 0x000f62000c2e1900 */
[----:B0-----:R-:W-:Y:S01]  /*1430*/  CS2R R100, SRZ ;  /* 0x0000000000647805 */ /* 0x001fe2000001ff00 */
[----:B------:R-:W-:Y:S02]  /*1440*/  @P6 FMUL R126, R126, 0.25 ;  /* 0x3e8000007e7e6820 */ /* 0x000fe40000400000 */
[----:B------:R-:W5:Y:S01]  /*1450*/  @!P2 LDG.E.EL R107, desc[UR4][R34.64+-0x900] ;  /* 0xfff70004226ba981 */ /* 0x000f62000c2e1900 */
[----:B------:R-:W-:-:S03]  /*1460*/  FSETP.GT.AND P6, PT, R131, 8.50705917302346158658e+37, PT ;  /* 0x7e8000008300780b */ /* 0x000fc60003fc4000 */
[----:B------:R-:W5:Y:S01]  /*1470*/  @!P2 LDG.E.EL R101, desc[UR4][R34.64+-0x900] ;  /* 0xfff700042265a981 */ /* 0x000f62000c2e1900 */
[----:B------:R-:W-:Y:S01]  /*1480*/  @!P0 FMUL R126, R126, 16777216 ;  /* 0x4b8000007e7e8820 */ /* 0x000fe20000400000 */
[----:B------:R-:W-:Y:S01]  /*1490*/  @!P0 FMUL R124, R124, 16777216 ;  /* 0x4b8000007c7c8820 */ /* 0x000fe20000400000 */
[----:B------:R-:W-:Y:S01]  /*14a0*/  FSETP.GEU.AND P0, PT, R131, 1.175494350822287508e-38, PT ;  /* 0x008000008300780b */ /* 0x000fe20003f0e000 */
[----:B------:R-:W5:Y:S01]  /*14b0*/  @!P2 LDG.E.EL R103, desc[UR4][R36.64+-0x900] ;  /* 0xfff700042467a981 */ /* 0x000f62000c2e1900 */
[----:B------:R0:W-:Y:S03]  /*14c0*/  MUFU.RCP R127, R99 ;  /* 0x00000063007f7308 */ /* 0x0001e60000001000 */
[----:B------:R-:W5:Y:S01]  /*14d0*/  @!P2 LDG.E.EL R106, desc[UR4][R38.64+-0x900] ;  /* 0xfff70004266aa981 */ /* 0x000f62000c2e1900 */
[----:B------:R-:W-:Y:S01]  /*14e0*/  FSEL R139, R45, 1, P6 ;  /* 0x3f8000002d8b7808 */ /* 0x000fe20003000000 */
[----:B------:R-:W-:-:S02]  /*14f0*/  @P6 FMUL R131, R131, 0.25 ;  /* 0x3e80000083836820 */ /* 0x000fc40000400000 */
[----:B------:R1:W5:Y:S01]  /*1500*/  @!P2 LDG.E.EL R100, desc[UR4][R34.64+-0x900] ;  /* 0xfff700042264a981 */ /* 0x000362000c2e1900 */
[----:B0-----:R-:W-:Y:S01]  /*1510*/  CS2R R98, SRZ ;  /* 0x0000000000627805 */ /* 0x001fe2000001ff00 */
[----:B------:R-:W0:Y:S01]  /*1520*/  MUFU.SQRT R123, R123 ;  /* 0x0000007b007b7308 */ /* 0x000e220000002000 */
[C---:B------:R-:W-:Y:S01]  /*1530*/  FSETP.GT.AND P6, PT, R132.reuse, 8.50705917302346158658e+37, PT ;  /* 0x7e8000008400780b */ /* 0x040fe20003fc4000 */
[----:B------:R-:W-:Y:S01]  /*1540*/  @!P0 FMUL R131, R131, 16777216 ;  /* 0x4b80000083838820 */ /* 0x000fe20000400000 */
[----:B------:R-:W-:Y:S02]  /*1550*/  @!P0 FMUL R139, R139, 16777216 ;  /* 0x4b8000008b8b8820 */ /* 0x000fe40000400000 */
[----:B------:R-:W5:Y:S01]  /*1560*/  @!P2 LDG.E.EL R98, desc[UR4][R36.64+-0x900] ;  /* 0xfff700042462a981 */ /* 0x000f62000c2e1900 */
[----:B------:R-:W-:Y:S02]  /*1570*/  FSETP.GEU.AND P0, PT, R132, 1.175494350822287508e-38, PT ;  /* 0x008000008400780b */ /* 0x000fe40003f0e000 */
[----:B------:R-:W-:Y:S01]  /*1580*/  MUFU.RCP R130, R104 ;  /* 0x0000006800827308 */ /* 0x000fe20000001000 */
[----:B------:R-:W5:Y:S07]  /*1590*/  @!P2 LDG.E.EL R99, desc[UR4][R38.64+-0x900] ;  /* 0xfff700042663a981 */ /* 0x000f6e000c2e1900 */
[----:B------:R0:W-:Y:S01]  /*15a0*/  MUFU.RCP R135, R105 ;  /* 0x0000006900877308 */ /* 0x0001e20000001000 */
[----:B------:R-:W-:-:S02]  /*15b0*/  FSEL R141, R45, 1, P6 ;  /* 0x3f8000002d8d7808 */ /* 0x000fc40003000000 */
[----:B0-----:R-:W-:-:S05]  /*15c0*/  CS2R R104, SRZ ;  /* 0x0000000000687805 */ /* 0x001fca000001ff00 */
[----:B------:R-:W0:Y:S01]  /*15d0*/  MUFU.SQRT R125, R125 ;  /* 0x0000007d007d7308 */ /* 0x000e220000002000 */
[----:B------:R-:W-:Y:S01]  /*15e0*/  @P6 FMUL R132, R132, 0.25 ;  /* 0x3e80000084846820 */ /* 0x000fe20000400000 */
[----:B------:R0:W5:Y:S04]  /*15f0*/  @!P2 LDG.E.EL R105, desc[UR4][R36.64+-0x900] ;  /* 0xfff700042469a981 */ /* 0x000168000c2e1900 */
[----:B------:R0:W5:Y:S01]  /*1600*/  @!P2 LDG.E.EL R104, desc[UR4][R38.64+-0x900] ;  /* 0xfff700042668a981 */ /* 0x000162000c2e1900 */
[----:B------:R-:W-:Y:S01]  /*1610*/  FSETP.GT.AND P6, PT, R123, 8.50705917302346158658e+37, PT ;  /* 0x7e8000007b00780b */ /* 0x000fe20003fc4000 */
[----:B------:R-:W-:Y:S01]  /*1620*/  @!P0 FMUL R132, R132, 16777216 ;  /* 0x4b80000084848820 */ /* 0x000fe20000400000 */
[----:B------:R-:W-:Y:S01]  /*1630*/  @!P0 FMUL R141, R141, 16777216 ;  /* 0x4b8000008d8d8820 */ /* 0x000fe20000400000 */
[----:B------:R-:W-:Y:S01]  /*1640*/  FSETP.GEU.AND P0, PT, R123, 1.175494350822287508e-38, PT ;  /* 0x008000007b00780b */ /* 0x000fe20003f0e000 */
[----:B------:R0:W-:Y:S02]  /*1650*/  MUFU.RCP R137, R126 ;  /* 0x0000007e00897308 */ /* 0x0001e40000001000 */
[----:B0-----:R-:W-:-:S07]  /*1660*/  FSEL R126, R45, 1, P6 ;  /* 0x3f8000002d7e7808 */ /* 0x001fce0003000000 */
[----:B------:R-:W-:Y:S01]  /*1670*/  @P6 FMUL R123, R123, 0.25 ;  /* 0x3e8000007b7b6820 */ /* 0x000fe20000400000 */
[----:B------:R-:W-:-:S03]  /*1680*/  FSETP.GT.AND P6, PT, R125, 8.50705917302346158658e+37, PT ;  /* 0x7e8000007d00780b */ /* 0x000fc60003fc4000 */
[----:B------:R-:W-:Y:S01]  /*1690*/  @!P0 FMUL R123, R123, 16777216 ;  /* 0x4b8000007b7b8820 */ /* 0x000fe20000400000 */
[----:B------:R-:W-:Y:S01]  /*16a0*/  @!P0 FMUL R126, R126, 16777216 ;  /* 0x4b8000007e7e8820 */ /* 0x000fe20000400000 */
[----:B------:R-:W-:Y:S02]  /*16b0*/  FSETP.GEU.AND P0, PT, R125, 1.175494350822287508e-38, PT ;  /* 0x008000007d00780b */ /* 0x000fe40003f0e000 */
[----:B------:R-:W-:-:S06]  /*16c0*/  FSEL R138, R45, 1, P6 ;  /* 0x3f8000002d8a7808 */ /* 0x000fcc0003000000 */
[----:B------:R-:W-:Y:S01]  /*16d0*/  @P6 FMUL R125, R125, 0.25 ;  /* 0x3e8000007d7d6820 */ /* 0x000fe20000400000 */
[----:B------:R-:W-:-:S04]  /*16e0*/  FSETP.GT.AND P6, PT, R133, 8.50705917302346158658e+37, PT ;  /* 0x7e8000008500780b */ /* 0x000fc80003fc4000 */
[----:B------:R-:W-:Y:S01]  /*16f0*/  @!P0 FMUL R125, R125, 16777216 ;  /* 0x4b8000007d7d8820 */ /* 0x000fe20000400000 */
[----:B------:R-:W-:Y:S01]  /*1700*/  @!P0 FMUL R138, R138, 16777216 ;  /* 0x4b8000008a8a8820 */ /* 0x000fe20000400000 */
[C---:B------:R-:W-:Y:S01]  /*1710*/  FSETP.GEU.AND P0, PT, R133.reuse, 1.175494350822287508e-38, PT ;  /* 0x008000008500780b */ /* 0x040fe20003f0e000 */
[----:B------:R-:W-:Y:S06]  /*1720*/  MUFU.RCP R136, R131 ;  /* 0x0000008300887308 */ /* 0x000fec0000001000 */
[----:B------:R-:W-:Y:S02]  /*1730*/  @P6 FMUL R133, R133, 0.25 ;  /* 0x3e80000085856820 */ /* 0x000fe40000400000 */
[----:B------:R0:W-:Y:S04]  /*1740*/  MUFU.RCP R131, R114 ;  /* 0x0000007200837308 */ /* 0x0001e80000001000 */
[----:B------:R-:W-:Y:S01]  /*1750*/  @!P0 FMUL R133, R133, 16777216 ;  /* 0x4b80000085858820 */ /* 0x000fe20000400000 */
[----:B0-----:R-:W-:-:S02]  /*1760*/  FSEL R114, R45, 1, P6 ;  /* 0x3f8000002d727808 */ /* 0x001fc40003000000 */
[----:B------:R-:W-:-:S03]  /*1770*/  FSETP.GT.AND P6, PT, R134, 8.50705917302346158658e+37, PT ;  /* 0x7e8000008600780b */ /* 0x000fc60003fc4000 */
[----:B------:R-:W-:Y:S01]  /*1780*/  @!P0 FMUL R114, R114, 16777216 ;  /* 0x4b80000072728820 */ /* 0x000fe20000400000 */
[C---:B------:R-:W-:Y:S01]  /*1790*/  FSETP.GEU.AND P0, PT, R134.reuse, 1.175494350822287508e-38, PT ;  /* 0x008000008600780b */ /* 0x040fe20003f0e000 */
[----:B-1----:R-:W0:Y:S08]  /*17a0*/  MUFU.RCP R34, R115 ;  /* 0x0000007300227308 */ /* 0x002e300000001000 */
[----:B------:R-:W-:-:S04]  /*17b0*/  @P6 FMUL R134, R134, 0.25 ;  /* 0x3e80000086866820 */ /* 0x000fc80000400000 */
[----:B------:R-:W-:Y:S01]  /*17c0*/  @!P0 FMUL R134, R134, 16777216 ;  /* 0x4b80000086868820 */ /* 0x000fe20000400000 */
[----:B------:R-:W1:Y:S01]  /*17d0*/  MUFU.RCP R133, R133 ;  /* 0x0000008500857308 */ /* 0x000e620000001000 */
[----:B------:R-:W-:-:S07]  /*17e0*/  FSEL R35, R45, 1, P6 ;  /* 0x3f8000002d237808 */ /* 0x000fce0003000000 */
[----:B------:R-:W1:Y:S01]  /*17f0*/  MUFU.RCP R134, R134 ;  /* 0x0000008600867308 */ /* 0x000e620000001000 */
[----:B0-----:R-:W-:-:S07]  /*1800*/  FMUL R117, R34, R117 ;  /* 0x0000007522757220 */ /* 0x001fce0000400000 */
[----:B------:R-:W0:Y:S01]  /*1810*/  MUFU.RCP R123, R123 ;  /* 0x0000007b007b7308 */ /* 0x000e220000001000 */
[----:B----4-:R-:W-:Y:S01]  /*1820*/  SEL R34, R6, RZ, P5 ;  /* 0x000000ff06227207 */ /* 0x010fe20002800000 */
[----:B------:R-:W-:Y:S01]  /*1830*/  @!P0 FMUL R35, R35, 16777216 ;  /* 0x4b80000023238820 */ /* 0x000fe20000400000 */
[----:B------:R-:W-:Y:S02]  /*1840*/  SEL R79, R79, RZ, P5 ;  /* 0x000000ff4f4f7207 */ /* 0x000fe40002800000 */
[----:B------:R-:W-:Y:S02]  /*1850*/  SEL R6, R5, RZ, P5 ;  /* 0x000000ff05067207 */ /* 0x000fe40002800000 */
[----:B------:R-:W-:Y:S02]  /*1860*/  SEL R36, R77, RZ, P5 ;  /* 0x000000ff4d247207 */ /* 0x000fe40002800000 */
[----:B------:R-:W-:Y:S01]  /*1870*/  SEL R5, R4, RZ, P5 ;  /* 0x000000ff04057207 */ /* 0x000fe20002800000 */
[----:B-1----:R-:W-:Y:S01]  /*1880*/  FMUL R133, R133, R114 ;  /* 0x0000007285857220 */ /* 0x002fe20000400000 */
[----:B------:R-:W-:Y:S01]  /*1890*/  FMUL R114, R134, R35 ;  /* 0x0000002386727220 */ /* 0x000fe20000400000 */
[----:B------:R-:W-:Y:S01]  /*18a0*/  SEL R35, R7, RZ, P5 ;  /* 0x000000ff07237207 */ /* 0x000fe20002800000 */
[----:B------:R-:W-:Y:S01]  /*18b0*/  FADD R4, R34, -R79 ;  /* 0x8000004f22047221 */ /* 0x000fe20000000000 */
[----:B------:R-:W-:Y:S01]  /*18c0*/  FADD R7, R5, -R36 ;  /* 0x8000002405077221 */ /* 0x000fe20000000000 */
[----:B0-----:R-:W-:-:S02]  /*18d0*/  FMUL R126, R123, R126 ;  /* 0x0000007e7b7e7220 */ /* 0x001fc40000400000 */
[----:B------:R-:W-:Y:S02]  /*18e0*/  FMUL R34, R133, R4 ;  /* 0x0000000485227220 */ /* 0x000fe40000400000 */
[----:B------:R-:W-:Y:S01]  /*18f0*/  FMUL R4, R126, R7 ;  /* 0x000000077e047220 */ /* 0x000fe20000400000 */
[----:B------:R-:W-:Y:S02]  /*1900*/  SEL R7, R61, RZ, !P2 ;  /* 0x000000ff3d077207 */ /* 0x000fe40005000000 */
[----:B------:R-:W-:-:S03]  /*1910*/  SEL R80, R80, RZ, P5 ;  /* 0x000000ff50507207 */ /* 0x000fc60002800000 */
[----:B------:R-:W-:Y:S01]  /*1920*/  FADD R7, R7, 9.9999997473787516356e-06 ;  /* 0x3727c5ac07077421 */ /* 0x000fe20000000000 */
[----:B------:R-:W-:Y:S01]  /*1930*/  SEL R11, R11, RZ, P3 ;  /* 0x000000ff0b0b7207 */ /* 0x000fe20001800000 */
[----:B------:R-:W-:Y:S01]  /*1940*/  FADD R5, R35, -R80 ;  /* 0x8000005023057221 */ /* 0x000fe20000000000 */
[----:B------:R-:W-:Y:S02]  /*1950*/  SEL R76, R76, RZ, P3 ;  /* 0x000000ff4c4c7207 */ /* 0x000fe40001800000 */
[----:B------:R-:W-:Y:S02]  /*1960*/  SEL R8, R8, RZ, P3 ;  /* 0x000000ff08087207 */ /* 0x000fe40001800000 */
[----:B------:R-:W-:Y:S01]  /*1970*/  SEL R35, R66, RZ, P3 ;  /* 0x000000ff42237207 */ /* 0x000fe20001800000 */
[----:B------:R-:W0:Y:S01]  /*1980*/  MUFU.SQRT R7, R7 ;  /* 0x0000000700077308 */ /* 0x000e220000002000 */
[----:B------:R-:W-:-:S03]  /*1990*/  FADD R61, R11, -R76 ;  /* 0x8000004c0b3d7221 */ /* 0x000fc60000000000 */
[----:B------:R-:W-:Y:S01]  /*19a0*/  FADD R11, R8, -R35 ;  /* 0x80000023080b7221 */ /* 0x000fe20000000000 */
[----:B------:R-:W-:Y:S02]  /*19b0*/  SEL R8, R73, RZ, !P2 ;  /* 0x000000ff49087207 */ /* 0x000fe40005000000 */
[----:B------:R-:W-:-:S03]  /*19c0*/  SEL R37, R78, RZ, P5 ;  /* 0x000000ff4e257207 */ /* 0x000fc60002800000 */
[----:B------:R-:W-:Y:S01]  /*19d0*/  FADD R8, R8, 9.9999997473787516356e-06 ;  /* 0x3727c5ac08087421 */ /* 0x000fe20000000000 */
[----:B------:R-:W1:Y:S01]  /*19e0*/  MUFU.RCP R118, R118 ;  /* 0x0000007600767308 */ /* 0x000e620000001000 */
[----:B---3--:R-:W-:Y:S02]  /*19f0*/  SEL R35, R13, RZ, !P1 ;  /* 0x000000ff0d237207 */ /* 0x008fe40004800000 */
[----:B------:R-:W-:Y:S02]  /*1a00*/  SEL R12, R12, RZ, !P1 ;  /* 0x000000ff0c0c7207 */ /* 0x000fe40004800000 */
[----:B------:R-:W-:Y:S01]  /*1a10*/  SEL R13, R75, RZ, !P1 ;  /* 0x000000ff4b0d7207 */ /* 0x000fe20004800000 */
[----:B------:R-:W-:Y:S01]  /*1a20*/  FADD R6, R6, -R37 ;  /* 0x8000002506067221 */ /* 0x000fe20000000000 */
[----:B------:R-:W-:Y:S01]  /*1a30*/  SEL R14, R14, RZ, !P1 ;  /* 0x000000ff0e0e7207 */ /* 0x000fe20004800000 */
[----:B------:R-:W3:Y:S01]  /*1a40*/  MUFU.SQRT R8, R8 ;  /* 0x0000000800087308 */ /* 0x000ee20000002000 */
[----:B------:R-:W-:-:S02]  /*1a50*/  SEL R37, R74, RZ, !P1 ;  /* 0x000000ff4a257207 */ /* 0x000fc40004800000 */
[----:B0-----:R-:W-:Y:S01]  /*1a60*/  FSETP.GT.AND P6, PT, R7, 8.50705917302346158658e+37, PT ;  /* 0x7e8000000700780b */ /* 0x001fe20003fc4000 */
[----:B------:R-:W-:Y:S01]  /*1a70*/  FMUL R116, R131, R116 ;  /* 0x0000007483747220 */ /* 0x000fe20000400000 */
[----:B------:R-:W-:Y:S01]  /*1a80*/  FADD R13, R12, -R13 ;  /* 0x8000000d0c0d7221 */ /* 0x000fe20000000000 */
[----:B------:R-:W-:Y:S02]  /*1a90*/  SEL R67, R67, RZ, !P2 ;  /* 0x000000ff43437207 */ /* 0x000fe40005000000 */
[----:B------:R-:W-:Y:S01]  /*1aa0*/  SEL R12, R69, RZ, !P1 ;  /* 0x000000ff450c7207 */ /* 0x000fe20004800000 */
[----:B------:R-:W0:Y:S01]  /*1ab0*/  MUFU.RCP R121, R121 ;  /* 0x0000007900797308 */ /* 0x000e220000001000 */
[----:B------:R-:W-:Y:S01]  /*1ac0*/  FADD R14, R14, -R37 ;  /* 0x800000250e0e7221 */ /* 0x000fe20000000000 */
[----:B------:R-:W-:Y:S01]  /*1ad0*/  FMUL R37, R116, R13 ;  /* 0x0000000d74257220 */ /* 0x000fe20000400000 */
[----:B------:R-:W-:Y:S01]  /*1ae0*/  FADD R13, R67, 9.9999997473787516356e-06 ;  /* 0x3727c5ac430d7421 */ /* 0x000fe20000000000 */
[----:B------:R-:W-:Y:S01]  /*1af0*/  FADD R12, R35, -R12 ;  /* 0x8000000c230c7221 */ /* 0x000fe20000000000 */
[----:B-1----:R-:W-:Y:S01]  /*1b00*/  FMUL R119, R118, R119 ;  /* 0x0000007776777220 */ /* 0x002fe20000400000 */
[C---:B------:R-:W-:Y:S01]  /*1b10*/  FSETP.GEU.AND P0, PT, R7.reuse, 1.175494350822287508e-38, PT ;  /* 0x008000000700780b */ /* 0x040fe20003f0e000 */
[----:B------:R-:W-:Y:S01]  /*1b20*/  @P6 FMUL R7, R7, 0.25 ;  /* 0x3e80000007076820 */ /* 0x000fe20000400000 */
[----:B------:R-:W-:Y:S01]  /*1b30*/  FMUL R117, R117, R12 ;  /* 0x0000000c75757220 */ /* 0x000fe20000400000 */
[----:B------:R-:W1:Y:S01]  /*1b40*/  MUFU.SQRT R13, R13 ;  /* 0x0000000d000d7308 */ /* 0x000e620000002000 */
[----:B------:R-:W-:Y:S01]  /*1b50*/  FSEL R12, R45, 1, P6 ;  /* 0x3f8000002d0c7808 */ /* 0x000fe20003000000 */
[----:B------:R-:W-:Y:S01]  /*1b60*/  FMUL R119, R119, R14 ;  /* 0x0000000e77777220 */ /* 0x000fe20000400000 */
[----:B---3--:R-:W-:-:S02]  /*1b70*/  FSETP.GT.AND P6, PT, R8, 8.50705917302346158658e+37, PT ;  /* 0x7e8000000800780b */ /* 0x008fc40003fc4000 */
[----:B------:R-:W-:Y:S02]  /*1b80*/  SEL R15, R15, RZ, !P1 ;  /* 0x000000ff0f0f7207 */ /* 0x000fe40004800000 */
[----:B------:R-:W-:Y:S02]  /*1b90*/  SEL R36, R59, RZ, !P1 ;  /* 0x000000ff3b247207 */ /* 0x000fe40004800000 */
[----:B------:R-:W-:Y:S01]  /*1ba0*/  SEL R14, R63, RZ, !P2 ;  /* 0x000000ff3f0e7207 */ /* 0x000fe20005000000 */
[----:B0-----:R-:W-:Y:S02]  /*1bb0*/  FMUL R120, R121, R120 ;  /* 0x0000007879787220 */ /* 0x001fe40000400000 */
[----:B------:R-:W-:Y:S02]  /*1bc0*/  FADD R15, R15, -R36 ;  /* 0x800000240f0f7221 */ /* 0x000fe40000000000 */
[----:B------:R-:W-:Y:S01]  /*1bd0*/  FADD R14, R14, 9.9999997473787516356e-06 ;  /* 0x3727c5ac0e0e7421 */ /* 0x000fe20000000000 */
[----:B------:R-:W-:Y:S01]  /*1be0*/  @!P0 FMUL R7, R7, 16777216 ;  /* 0x4b80000007078820 */ /* 0x000fe20000400000 */
[----:B------:R-:W-:Y:S01]  /*1bf0*/  FMUL R120, R120, R15 ;  /* 0x0000000f78787220 */ /* 0x000fe20000400000 */
[----:B--2---:R-:W-:Y:S01]  /*1c00*/  SEL R15, R17, RZ, !P4 ;  /* 0x000000ff110f7207 */ /* 0x004fe20006000000 */
[----:B------:R-:W-:Y:S01]  /*1c10*/  @!P0 FMUL R12, R12, 16777216 ;  /* 0x4b8000000c0c8820 */ /* 0x000fe20000400000 */
[----:B------:R-:W-:Y:S01]  /*1c20*/  SEL R17, R16, RZ, !P4 ;  /* 0x000000ff10117207 */ /* 0x000fe20006000000 */
[----:B------:R-:W0:Y:S01]  /*1c30*/  MUFU.SQRT R14, R14 ;  /* 0x0000000e000e7308 */ /* 0x000e220000002000 */
[C---:B------:R-:W-:Y:S01]  /*1c40*/  FSETP.GEU.AND P0, PT, R8.reuse, 1.175494350822287508e-38, PT ;  /* 0x008000000800780b */ /* 0x040fe20003f0e000 */
[----:B------:R-:W-:Y:S01]  /*1c50*/  @P6 FMUL R8, R8, 0.25 ;  /* 0x3e80000008086820 */ /* 0x000fe20000400000 */
[----:B------:R-:W-:-:S02]  /*1c60*/  FSEL R16, R45, 1, P6 ;  /* 0x3f8000002d107808 */ /* 0x000fc40003000000 */
[----:B-1----:R-:W-:Y:S02]  /*1c70*/  FSETP.GT.AND P6, PT, R13, 8.50705917302346158658e+37, PT ;  /* 0x7e8000000d00780b */ /* 0x002fe40003fc4000 */
[----:B------:R-:W-:Y:S02]  /*1c80*/  SEL R35, R18, RZ, !P4 ;  /* 0x000000ff12237207 */ /* 0x000fe40006000000 */
[----:B------:R-:W-:Y:S02]  /*1c90*/  SEL R18, R60, RZ, !P4 ;  /* 0x000000ff3c127207 */ /* 0x000fe40006000000 */
[----:B------:R-:W-:-:S03]  /*1ca0*/  SEL R72, R72, RZ, !P4 ;  /* 0x000000ff48487207 */ /* 0x000fc60006000000 */
[----:B------:R-:W-:Y:S01]  /*1cb0*/  @!P0 FMUL R8, R8, 16777216 ;  /* 0x4b80000008088820 */ /* 0x000fe20000400000 */
[----:B------:R-:W-:Y:S01]  /*1cc0*/  @!P0 FMUL R16, R16, 16777216 ;  /* 0x4b80000010108820 */ /* 0x000fe20000400000 */
[----:B------:R-:W-:Y:S01]  /*1cd0*/  FADD R18, R15, -R18 ;  /* 0x800000120f127221 */ /* 0x000fe20000000000 */
[C---:B------:R-:W-:Y:S01]  /*1ce0*/  FSETP.GEU.AND P0, PT, R13.reuse, 1.175494350822287508e-38, PT ;  /* 0x008000000d00780b */ /* 0x040fe20003f0e000 */
[----:B------:R-:W-:Y:S01]  /*1cf0*/  @P6 FMUL R13, R13, 0.25 ;  /* 0x3e8000000d0d6820 */ /* 0x000fe20000400000 */
[----:B------:R-:W-:Y:S02]  /*1d00*/  SEL R19, R19, RZ, !P4 ;  /* 0x000000ff13137207 */ /* 0x000fe40006000000 */
[----:B------:R-:W-:Y:S02]  /*1d10*/  SEL R36, R57, RZ, !P4 ;  /* 0x000000ff39247207 */ /* 0x000fe40006000000 */
[----:B------:R-:W-:Y:S01]  /*1d20*/  FSEL R15, R45, 1, P6 ;  /* 0x3f8000002d0f7808 */ /* 0x000fe20003000000 */
[----:B------:R-:W-:Y:S01]  /*1d30*/  FMUL R110, R127, R110 ;  /* 0x0000006e7f6e7220 */ /* 0x000fe20000400000 */
[----:B0-----:R-:W-:Y:S01]  /*1d40*/  FSETP.GT.AND P6, PT, R14, 8.50705917302346158658e+37, PT ;  /* 0x7e8000000e00780b */ /* 0x001fe20003fc4000 */
[----:B------:R-:W-:Y:S01]  /*1d50*/  FADD R17, R17, -R72 ;  /* 0x8000004811117221 */ /* 0x000fe20000000000 */
[----:B------:R-:W-:Y:S01]  /*1d60*/  SEL R62, R62, RZ, !P4 ;  /* 0x000000ff3e3e7207 */ /* 0x000fe20006000000 */
[----:B------:R-:W-:Y:S01]  /*1d70*/  FMUL R113, R130, R113 ;  /* 0x0000007182717220 */ /* 0x000fe20000400000 */
[----:B------:R-:W-:Y:S01]  /*1d80*/  FADD R36, R19, -R36 ;  /* 0x8000002413247221 */ /* 0x000fe20000000000 */
[----:B------:R-:W-:Y:S01]  /*1d90*/  SEL R60, R71, RZ, !P4 ;  /* 0x000000ff473c7207 */ /* 0x000fe20006000000 */
[----:B------:R-:W-:Y:S01]  /*1da0*/  FMUL R111, R128, R111 ;  /* 0x0000006f806f7220 */ /* 0x000fe20000400000 */
[----:B------:R-:W-:Y:S01]  /*1db0*/  SEL R39, R70, RZ, !P4 ;  /* 0x000000ff46277207 */ /* 0x000fe20006000000 */
[----:B------:R-:W-:Y:S01]  /*1dc0*/  FMUL R17, R110, R17 ;  /* 0x000000116e117220 */ /* 0x000fe20000400000 */
[----:B------:R-:W-:Y:S01]  /*1dd0*/  FADD R19, R35, -R62 ;  /* 0x8000003e23137221 */ /* 0x000fe20000000000 */
[----:B------:R-:W-:Y:S01]  /*1de0*/  SEL R35, R68, RZ, !P4 ;  /* 0x000000ff44237207 */ /* 0x000fe20006000000 */
[----:B------:R-:W-:Y:S01]  /*1df0*/  FMUL R38, R113, R36 ;  /* 0x0000002471267220 */ /* 0x000fe20000400000 */
[----:B------:R-:W-:Y:S01]  /*1e00*/  SEL R58, R58, RZ, !P4 ;  /* 0x000000ff3a3a7207 */ /* 0x000fe20006000000 */
[----:B------:R-:W-:Y:S01]  /*1e10*/  FMUL R18, R111, R18 ;  /* 0x000000126f127220 */ /* 0x000fe20000400000 */
[----:B------:R-:W-:Y:S01]  /*1e20*/  FFMA R36, R60, R17, R39 ;  /* 0x000000113c247223 */ /* 0x000fe20000000027 */
[----:B------:R-:W-:Y:S01]  /*1e30*/  FMUL R112, R129, R112 ;  /* 0x0000007081707220 */ /* 0x000fe20000400000 */
[----:B------:R-:W-:Y:S01]  /*1e40*/  @!P0 FMUL R13, R13, 16777216 ;  /* 0x4b8000000d0d8820 */ /* 0x000fe20000400000 */
[----:B------:R-:W-:Y:S01]  /*1e50*/  @!P0 FMUL R15, R15, 16777216 ;  /* 0x4b8000000f0f8820 */ /* 0x000fe20000400000 */
[C---:B------:R-:W-:Y:S01]  /*1e60*/  FSETP.GEU.AND P0, PT, R14.reuse, 1.175494350822287508e-38, PT ;  /* 0x008000000e00780b */ /* 0x040fe20003f0e000 */
[----:B------:R-:W-:Y:S01]  /*1e70*/  FFMA R35, R35, R18, R58 ;  /* 0x0000001223237223 */ /* 0x000fe2000000003a */
[----:B------:R-:W-:Y:S01]  /*1e80*/  @P6 FMUL R14, R14, 0.25 ;  /* 0x3e8000000e0e6820 */ /* 0x000fe20000400000 */
[----:B------:R-:W-:Y:S01]  /*1e90*/  FSEL R17, R45, 1, P6 ;  /* 0x3f8000002d117808 */ /* 0x000fe20003000000 */
[----:B------:R-:W-:Y:S01]  /*1ea0*/  FMUL R19, R112, R19 ;  /* 0x0000001370137220 */ /* 0x000fe20000400000 */
[----:B------:R-:W-:-:S02]  /*1eb0*/  SEL R58, R49, RZ, !P4 ;  /* 0x000000ff313a7207 */ /* 0x000fc40006000000 */
[----:B------:R-:W-:Y:S02]  /*1ec0*/  SEL R39, R52, RZ, !P4 ;  /* 0x000000ff34277207 */ /* 0x000fe40006000000 */
[----:B------:R-:W-:Y:S02]  /*1ed0*/  FSETP.GEU.AND P6, PT, R36, RZ, PT ;  /* 0x000000ff2400720b */ /* 0x000fe40003fce000 */
[----:B------:R-:W-:Y:S01]  /*1ee0*/  SEL R49, R53, RZ, !P4 ;  /* 0x000000ff35317207 */ /* 0x000fe20006000000 */
[----:B------:R-:W-:Y:S01]  /*1ef0*/  FFMA R39, R58, R19, R39 ;  /* 0x000000133a277223 */ /* 0x000fe20000000027 */
[----:B------:R-:W-:Y:S02]  /*1f00*/  SEL R53, RZ, 0x1, P6 ;  /* 0x00000001ff357807 */ /* 0x000fe40003000000 */
[----:B------:R-:W-:Y:S02]  /*1f10*/  SEL R50, R50, RZ, !P4 ;  /* 0x000000ff32327207 */ /* 0x000fe40006000000 */
[----:B------:R-:W-:-:S02]  /*1f20*/  FSETP.GEU.AND P6, PT, R35, RZ, PT ;  /* 0x000000ff2300720b */ /* 0x000fc40003fce000 */
[----:B------:R-:W-:Y:S01]  /*1f30*/  SEL R52, R51, RZ, !P1 ;  /* 0x000000ff33347207 */ /* 0x000fe20004800000 */
[----:B------:R-:W-:Y:S01]  /*1f40*/  FFMA R38, R49, R38, R50 ;  /* 0x0000002631267223 */ /* 0x000fe20000000032 */
[----:B------:R-:W-:Y:S02]  /*1f50*/  SEL R58, RZ, 0x1fffe, P6 ;  /* 0x0001fffeff3a7807 */ /* 0x000fe40003000000 */
[----:B------:R-:W-:Y:S02]  /*1f60*/  SEL R87, R87, RZ, !P1 ;  /* 0x000000ff57577207 */ /* 0x000fe40004800000 */
[----:B------:R-:W-:Y:S02]  /*1f70*/  FSETP.GEU.AND P6, PT, R39, RZ, PT ;  /* 0x000000ff2700720b */ /* 0x000fe40003fce000 */
[----:B------:R-:W-:Y:S01]  /*1f80*/  SEL R46, R46, RZ, !P1 ;  /* 0x000000ff2e2e7207 */ /* 0x000fe20004800000 */
[----:B------:R-:W-:Y:S01]  /*1f90*/  FFMA R37, R52, R37, R87 ;  /* 0x0000002534257223 */ /* 0x000fe20000000057 */
[----:B------:R-:W-:-:S02]  /*1fa0*/  SEL R19, RZ, 0x4, P6 ;  /* 0x00000004ff137807 */ /* 0x000fc40003000000 */
[----:B------:R-:W-:Y:S02]  /*1fb0*/  SEL R49, R54, RZ, !P1 ;  /* 0x000000ff36317207 */ /* 0x000fe40004800000 */
[----:B------:R-:W-:Y:S01]  /*1fc0*/  FSETP.GEU.AND P6, PT, R38, RZ, PT ;  /* 0x000000ff2600720b */ /* 0x000fe20003fce000 */
[----:B------:R-:W0:Y:S01]  /*1fd0*/  MUFU.RCP R132, R132 ;  /* 0x0000008400847308 */ /* 0x000e220000001000 */
[----:B------:R-:W-:Y:S02]  /*1fe0*/  SEL R50, R47, RZ, !P1 ;  /* 0x000000ff2f327207 */ /* 0x000fe40004800000 */
[----:B------:R-:W-:Y:S01]  /*1ff0*/  SEL R47, R48, RZ, !P1 ;  /* 0x000000ff302f7207 */ /* 0x000fe20004800000 */
[----:B------:R-:W-:Y:S01]  /*2000*/  FFMA R48, R46, R117, R49 ;  /* 0x000000752e307223 */ /* 0x000fe20000000031 */
[----:B------:R-:W-:Y:S02]  /*2010*/  SEL R54, R56, RZ, !P1 ;  /* 0x000000ff38367207 */ /* 0x000fe40004800000 */
[----:B------:R-:W-:-:S02]  /*2020*/  SEL R52, RZ, 0x7fff8, P6 ;  /* 0x0007fff8ff347807 */ /* 0x000fc40003000000 */
[----:B------:R-:W-:Y:S02]  /*2030*/  SEL R55, R55, RZ, !P1 ;  /* 0x000000ff37377207 */ /* 0x000fe40004800000 */
[----:B------:R-:W-:Y:S02]  /*2040*/  FSETP.GEU.AND P6, PT, R37, RZ, PT ;  /* 0x000000ff2500720b */ /* 0x000fe40003fce000 */
[----:B------:R-:W-:Y:S02]  /*2050*/  SEL R10, R10, RZ, P3 ;  /* 0x000000ff0a0a7207 */ /* 0x000fe40001800000 */
[----:B------:R-:W-:Y:S01]  /*2060*/  SEL R65, R65, RZ, P3 ;  /* 0x000000ff41417207 */ /* 0x000fe20001800000 */
[----:B------:R-:W-:Y:S01]  /*2070*/  FFMA R46, R47, R120, R54 ;  /* 0x000000782f2e7223 */ /* 0x000fe20000000036 */
[----:B------:R-:W-:Y:S01]  /*2080*/  SEL R57, RZ, 0x1, P6 ;  /* 0x00000001ff397807 */ /* 0x000fe20003000000 */
[----:B------:R-:W-:Y:S01]  /*2090*/  FFMA R47, R50, R119, R55 ;  /* 0x00000077322f7223 */ /* 0x000fe20000000037 */
[----:B------:R-:W-:Y:S01]  /*20a0*/  FSETP.GEU.AND P6, PT, R48, RZ, PT ;  /* 0x000000ff3000720b */ /* 0x000fe20003fce000 */
[----:B------:R-:W-:Y:S01]  /*20b0*/  FMUL R139, R136, R139 ;  /* 0x0000008b888b7220 */ /* 0x000fe20000400000 */
[----:B------:R-:W-:Y:S01]  /*20c0*/  FADD R10, R10, -R65 ;  /* 0x800000410a0a7221 */ /* 0x000fe20000000000 */
[----:B------:R-:W-:-:S02]  /*20d0*/  SEL R85, R85, RZ, P3 ;  /* 0x000000ff55557207 */ /* 0x000fc40001800000 */
[----:B------:R-:W-:Y:S01]  /*20e0*/  SEL R60, RZ, 0x1fffe, P6 ;  /* 0x0001fffeff3c7807 */ /* 0x000fe20003000000 */
[----:B------:R-:W-:Y:S01]  /*20f0*/  FMUL R10, R139, R10 ;  /* 0x0000000a8b0a7220 */ /* 0x000fe20000400000 */
[----:B------:R-:W-:Y:S02]  /*2100*/  SEL R50, R89, RZ, P3 ;  /* 0x000000ff59327207 */ /* 0x000fe40001800000 */
[----:B------:R-:W-:Y:S01]  /*2110*/  FSETP.GEU.AND P6, PT, R47, RZ, PT ;  /* 0x000000ff2f00720b */ /* 0x000fe20003fce000 */
[----:B0-----:R-:W-:Y:S01]  /*2120*/  FMUL R132, R132, R141 ;  /* 0x0000008d84847220 */ /* 0x001fe20000400000 */
[----:B------:R-:W0:Y:S01]  /*2130*/  MUFU.RCP R125, R125 ;  /* 0x0000007d007d7308 */ /* 0x000e220000001000 */
[----:B------:R-:W-:Y:S01]  /*2140*/  SEL R86, R86, RZ, P3 ;  /* 0x000000ff56567207 */ /* 0x000fe20001800000 */
[----:B------:R-:W-:Y:S01]  /*2150*/  FFMA R10, R85, R10, R50 ;  /* 0x0000000a550a7223 */ /* 0x000fe20000000032 */
[----:B------:R-:W-:Y:S01]  /*2160*/  SEL R54, RZ, 0x4, P6 ;  /* 0x00000004ff367807 */ /* 0x000fe20003000000 */
[----:B------:R-:W-:Y:S01]  /*2170*/  FMUL R61, R132, R61 ;  /* 0x0000003d843d7220 */ /* 0x000fe20000400000 */
[----:B------:R-:W-:-:S02]  /*2180*/  SEL R91, R91, RZ, P3 ;  /* 0x000000ff5b5b7207 */ /* 0x000fc40001800000 */
[----:B------:R-:W-:Y:S01]  /*2190*/  FSETP.GEU.AND P6, PT, R46, RZ, PT ;  /* 0x000000ff2e00720b */ /* 0x000fe20003fce000 */
[----:B------:R-:W-:Y:S01]  /*21a0*/  FMUL R122, R135, R122 ;  /* 0x0000007a877a7220 */ /* 0x000fe20000400000 */
[----:B------:R-:W-:Y:S02]  /*21b0*/  SEL R9, R9, RZ, P3 ;  /* 0x000000ff09097207 */ /* 0x000fe40001800000 */
[----:B------:R-:W-:Y:S01]  /*21c0*/  SEL R64, R64, RZ, P3 ;  /* 0x000000ff40407207 */ /* 0x000fe20001800000 */
[----:B------:R-:W-:Y:S01]  /*21d0*/  FFMA R61, R86, R61, R91 ;  /* 0x0000003d563d7223 */ /* 0x000fe2000000005b */
[----:B------:R-:W-:Y:S01]  /*21e0*/  SEL R55, RZ, 0x7fff8, P6 ;  /* 0x0007fff8ff377807 */ /* 0x000fe20003000000 */
[----:B------:R-:W-:Y:S01]  /*21f0*/  FMUL R124, R137, R124 ;  /* 0x0000007c897c7220 */ /* 0x000fe20000400000 */
[----:B------:R-:W-:Y:S01]  /*2200*/  SEL R50, R83, RZ, P3 ;  /* 0x000000ff53327207 */ /* 0x000fe20001800000 */
[----:B------:R-:W-:Y:S01]  /*2210*/  FADD R9, R9, -R64 ;  /* 0x8000004009097221 */ /* 0x000fe20000000000 */
[----:B------:R-:W-:Y:S01]  /*2220*/  SEL R49, R88, RZ, P3 ;  /* 0x000000ff58317207 */ /* 0x000fe20001800000 */
[----:B------:R-:W-:Y:S01]  /*2230*/  FMUL R11, R122, R11 ;  /* 0x0000000b7a0b7220 */ /* 0x000fe20000400000 */
[----:B------:R-:W-:Y:S01]  /*2240*/  FSETP.GEU.AND P6, PT, R10, RZ, PT ;  /* 0x000000ff0a00720b */ /* 0x000fe20003fce000 */
[----:B------:R-:W-:Y:S01]  /*2250*/  FMUL R9, R124, R9 ;  /* 0x000000097c097220 */ /* 0x000fe20000400000 */
[----:B------:R-:W-:Y:S01]  /*2260*/  SEL R84, R84, RZ, P3 ;  /* 0x000000ff54547207 */ /* 0x000fe20001800000 */
[----:B------:R-:W-:Y:S01]  /*2270*/  FFMA R11, R50, R11, R49 ;  /* 0x0000000b320b7223 */ /* 0x000fe20000000031 */
[----:B------:R-:W-:-:S02]  /*2280*/  SEL R51, R90, RZ, P3 ;  /* 0x000000ff5a337207 */ /* 0x000fc40001800000 */
[----:B------:R-:W-:Y:S02]  /*2290*/  SEL R62, RZ, 0x1fffe, P6 ;  /* 0x0001fffeff3e7807 */ /* 0x000fe40003000000 */
[----:B------:R-:W-:Y:S01]  /*22a0*/  FSETP.GEU.AND P6, PT, R61, RZ, PT ;  /* 0x000000ff3d00720b */ /* 0x000fe20003fce000 */
[----:B------:R-:W1:Y:S01]  /*22b0*/  MUFU.RCP R7, R7 ;  /* 0x0000000700077308 */ /* 0x000e620000001000 */
[----:B------:R-:W-:Y:S01]  /*22c0*/  FFMA R9, R84, R9, R51 ;  /* 0x0000000954097223 */ /* 0x000fe20000000033 */
[----:B0-----:R-:W-:Y:S01]  /*22d0*/  FMUL R125, R125, R138 ;  /* 0x0000008a7d7d7220 */ /* 0x001fe20000400000 */
[----:B------:R-:W-:Y:S01]  /*22e0*/  SEL R63, RZ, 0x1, P6 ;  /* 0x00000001ff3f7807 */ /* 0x000fe20003000000 */
[----:B------:R-:W-:Y:S01]  /*22f0*/  FMUL R114, R114, R5 ;  /* 0x0000000572727220 */ /* 0x000fe20000400000 */
[----:B------:R-:W-:Y:S02]  /*2300*/  SEL R81, R81, RZ, P5 ;  /* 0x000000ff51517207 */ /* 0x000fe40002800000 */
[----:B------:R-:W-:-:S02]  /*2310*/  SEL R82, R82, RZ, P5 ;  /* 0x000000ff52527207 */ /* 0x000fc40002800000 */
[----:B------:R-:W-:Y:S02]  /*2320*/  FSETP.GEU.AND P6, PT, R11, RZ, PT ;  /* 0x000000ff0b00720b */ /* 0x000fe40003fce000 */
[----:B------:R-:W-:Y:S02]  /*2330*/  SEL R92, R92, RZ, P5 ;  /* 0x000000ff5c5c7207 */ /* 0x000fe40002800000 */
[----:B------:R-:W-:Y:S01]  /*2340*/  SEL R51, R97, RZ, P5 ;  /* 0x000000ff61337207 */ /* 0x000fe20002800000 */
[----:B------:R-:W-:Y:S01]  /*2350*/  FMUL R6, R125, R6 ;  /* 0x000000067d067220 */ /* 0x000fe20000400000 */
[----:B------:R-:W-:Y:S02]  /*2360*/  SEL R49, R94, RZ, P5 ;  /* 0x000000ff5e317207 */ /* 0x000fe40002800000 */
[----:B------:R-:W-:Y:S01]  /*2370*/  SEL R64, R95, RZ, P5 ;  /* 0x000000ff5f407207 */ /* 0x000fe20002800000 */
[----:B------:R-:W-:Y:S01]  /*2380*/  FFMA R34, R81, R34, R82 ;  /* 0x0000002251227223 */ /* 0x000fe20000000052 */
[----:B------:R-:W-:Y:S01]  /*2390*/  SEL R59, RZ, 0x7fff8, P6 ;  /* 0x0007fff8ff3b7807 */ /* 0x000fe20003000000 */
[----:B------:R-:W-:Y:S01]  /*23a0*/  FFMA R51, R92, R114, R51 ;  /* 0x000000725c337223 */ /* 0x000fe20000000033 */
[----:B------:R-:W-:-:S02]  /*23b0*/  SEL R93, R93, RZ, P5 ;  /* 0x000000ff5d5d7207 */ /* 0x000fc40002800000 */
[----:B------:R-:W-:Y:S02]  /*23c0*/  SEL R50, R96, RZ, P5 ;  /* 0x000000ff60327207 */ /* 0x000fe40002800000 */
[----:B------:R-:W-:Y:S01]  /*23d0*/  FSETP.GEU.AND P6, PT, R9, RZ, PT ;  /* 0x000000ff0900720b */ /* 0x000fe20003fce000 */
[----:B------:R-:W-:Y:S01]  /*23e0*/  FFMA R49, R49, R6, R64 ;  /* 0x0000000631317223 */ /* 0x000fe20000000040 */
[----:B------:R-:W-:Y:S01]  /*23f0*/  P2R R18, PR, RZ, 0x10 ;  /* 0x00000010ff127803 */ /* 0x000fe20000000000 */
[----:B------:R-:W-:Y:S01]  /*2400*/  FFMA R50, R93, R4, R50 ;  /* 0x000000045d327223 */ /* 0x000fe20000000032 */
[----:B------:R-:W-:Y:S02]  /*2410*/  SEL R6, RZ, 0x4, P6 ;  /* 0x00000004ff067807 */ /* 0x000fe40003000000 */
[----:B------:R-:W-:Y:S02]  /*2420*/  FSETP.GEU.AND P6, PT, R34, RZ, PT ;  /* 0x000000ff2200720b */ /* 0x000fe40003fce000 */
[----:B------:R-:W-:Y:S01]  /*2430*/  FSETP.GEU.AND P4, PT, R51, RZ, PT ;  /* 0x000000ff3300720b */ /* 0x000fe20003f8e000 */
[----:B-1----:R-:W-:Y:S01]  /*2440*/  FMUL R69, R7, R12 ;  /* 0x0000000c07457220 */ /* 0x002fe20000400000 */
[----:B------:R-:W-:-:S02]  /*2450*/  SEL R67, RZ, 0x1fffe, P6 ;  /* 0x0001fffeff437807 */ /* 0x000fc40003000000 */
[----:B------:R-:W-:Y:S02]  /*2460*/  SEL R12, RZ, 0x1, P4 ;  /* 0x00000001ff0c7807 */ /* 0x000fe40002000000 */
[----:B------:R-:W-:Y:S01]  /*2470*/  FSETP.GEU.AND P6, PT, R50, RZ, PT ;  /* 0x000000ff3200720b */ /* 0x000fe20003fce000 */
[----:B------:R-:W0:Y:S01]  /*2480*/  MUFU.RCP R5, R8 ;  /* 0x0000000800057308 */ /* 0x000e220000001000 */
[----:B------:R-:W-:Y:S02]  /*2490*/  IMAD.IADD R53, R53, 0x1, R58 ;  /* 0x0000000135357824 */ /* 0x000fe400078e023a */
[----:B------:R-:W-:Y:S01]  /*24a0*/  SEL R65, RZ, 0x7fff8, P6 ;  /* 0x0007fff8ff417807 */ /* 0x000fe20003000000 */
[----:B------:R-:W-:Y:S01]  /*24b0*/  IMAD.IADD R12, R67, 0x1, R12 ;  /* 0x00000001430c7824 */ /* 0x000fe200078e020c */
[----:B------:R-:W-:Y:S01]  /*24c0*/  FSETP.GEU.AND P6, PT, R49, RZ, PT ;  /* 0x000000ff3100720b */ /* 0x000fe20003fce000 */
[----:B------:R-:W-:Y:S01]  /*24d0*/  IMAD.IADD R62, R62, 0x1, R63 ;  /* 0x000000013e3e7824 */ /* 0x000fe200078e023f */
[----:B------:R-:W-:Y:S01]  /*24e0*/  LOP3.LUT R53, R53, 0x3, RZ, 0xc0, !PT ;  /* 0x0000000335357812 */ /* 0x000fe200078ec0ff */
[----:B------:R-:W1:Y:S01]  /*24f0*/  MUFU.RCP R4, R13 ;  /* 0x0000000d00047308 */ /* 0x000e620000001000 */
[----:B------:R-:W-:-:S02]  /*2500*/  SEL R66, RZ, 0x4, P6 ;  /* 0x00000004ff427807 */ /* 0x000fc40003000000 */
[----:B------:R-:W-:Y:S01]  /*2510*/  LOP3.LUT R12, R12, 0x3, RZ, 0xc0, !PT ;  /* 0x000000030c0c7812 */ /* 0x000fe200078ec0ff */
[----:B------:R-:W-:Y:S01]  /*2520*/  IMAD.IADD R57, R57, 0x1, R60 ;  /* 0x0000000139397824 */ /* 0x000fe200078e023c */
[----:B------:R-:W-:Y:S02]  /*2530*/  LOP3.LUT R62, R62, 0x3, RZ, 0xc0, !PT ;  /* 0x000000033e3e7812 */ /* 0x000fe400078ec0ff */
[----:B------:R-:W-:Y:S02]  /*2540*/  IADD3 R19, R53, R52, R19 ;  /* 0x0000003435137210 */ /* 0x000fe40007ffe013 */
[----:B------:R-:W-:Y:S01]  /*2550*/  IADD3 R12, R12, R65, R66 ;  /* 0x000000410c0c7210 */ /* 0x000fe20007ffe042 */
[----:B0-----:R-:W-:Y:S01]  /*2560*/  FMUL R16, R5, R16 ;  /* 0x0000001005107220 */ /* 0x001fe20000400000 */
[----:B------:R-:W-:Y:S01]  /*2570*/  IADD3 R6, R62, R59, R6 ;  /* 0x0000003b3e067210 */ /* 0x000fe20007ffe006 */
[----:B------:R-:W-:Y:S01]  /*2580*/  IMAD.SHL.U32 R5, R19, 0x100, RZ ;  /* 0x0000010013057824 */ /* 0x000fe200078e00ff */
[----:B------:R-:W-:-:S02]  /*2590*/  LOP3.LUT R7, R12, 0xf, RZ, 0xc0, !PT ;  /* 0x0000000f0c077812 */ /* 0x000fc400078ec0ff */
[----:B------:R-:W-:Y:S02]  /*25a0*/  LOP3.LUT R57, R57, 0x3, RZ, 0xc0, !PT ;  /* 0x0000000339397812 */ /* 0x000fe400078ec0ff */
[----:B------:R-:W-:Y:S01]  /*25b0*/  LOP3.LUT R5, R5, 0xf00, RZ, 0xe2, !PT ;  /* 0x00000f0005057812 */ /* 0x000fe200078ee2ff */
[----:B------:R-:W-:Y:S01]  /*25c0*/  IMAD R6, R6, 0x10, R7 ;  /* 0x0000001006067824 */ /* 0x000fe200078e0207 */
[----:B------:R-:W-:Y:S01]  /*25d0*/  IADD3 R54, R57, R55, R54 ;  /* 0x0000003739367210 */ /* 0x000fe20007ffe036 */
[----:B-1----:R-:W-:Y:S01]  /*25e0*/  FMUL R15, R4, R15 ;  /* 0x0000000f040f7220 */ /* 0x002fe20000400000 */
[----:B-----5:R-:W-:Y:S02]  /*25f0*/  SEL R7, R108, RZ, !P2 ;  /* 0x000000ff6c077207 */ /* 0x020fe40005000000 */
[----:B------:R-:W-:Y:S01]  /*2600*/  SEL R4, R20, RZ, !P2 ;  /* 0x000000ff14047207 */ /* 0x000fe20005000000 */
[----:B------:R-:W-:Y:S01]  /*2610*/  IMAD R5, R54, 0x1000, R5 ;  /* 0x0000100036057824 */ /* 0x000fe200078e0205 */
[----:B------:R-:W-:Y:S01]  /*2620*/  LOP3.LUT R6, R6, 0xff, RZ, 0xc0, !PT ;  /* 0x000000ff06067812 */ /* 0x000fe200078ec0ff */
[----:B------:R-:W-:-:S02]  /*2630*/  @!P0 FMUL R14, R14, 16777216 ;  /* 0x4b8000000e0e8820 */ /* 0x000fc40000400000 */
[----:B------:R-:W-:Y:S02]  /*2640*/  FADD R4, R4, -R7 ;  /* 0x8000000704047221 */ /* 0x000fe40000000000 */
[----:B------:R-:W-:Y:S01]  /*2650*/  IMAD.IADD R5, R5, 0x1, R6 ;  /* 0x0000000105057824 */ /* 0x000fe200078e0206 */
[----:B------:R-:W-:Y:S01]  /*2660*/  SEL R7, R102, RZ, !P2 ;  /* 0x000000ff66077207 */ /* 0x000fe20005000000 */
[----:B------:R-:W-:Y:S01]  /*2670*/  FMUL R6, R69, R4 ;  /* 0x0000000445067220 */ /* 0x000fe20000400000 */
[----:B------:R-:W-:Y:S01]  /*2680*/  SEL R12, R109, RZ, !P2 ;  /* 0x000000ff6d0c7207 */ /* 0x000fe20005000000 */
[----:B------:R-:W0:Y:S01]  /*2690*/  MUFU.RCP R14, R14 ;  /* 0x0000000e000e7308 */ /* 0x000e220000001000 */
[----:B------:R-:W-:Y:S02]  /*26a0*/  SEL R21, R21, RZ, !P2 ;  /* 0x000000ff15157207 */ /* 0x000fe40005000000 */
[----:B------:R-:W-:Y:S02]  /*26b0*/  SEL R8, R107, RZ, !P2 ;  /* 0x000000ff6b087207 */ /* 0x000fe40005000000 */
[----:B------:R-:W-:Y:S01]  /*26c0*/  LOP3.LUT R20, R5, 0xffff, RZ, 0xc0, !PT ;  /* 0x0000ffff05147812 */ /* 0x000fe200078ec0ff */
[----:B------:R-:W-:Y:S01]  /*26d0*/  FFMA R6, R7, R6, R12 ;  /* 0x0000000607067223 */ /* 0x000fe2000000000c */
[----:B------:R-:W-:-:S02]  /*26e0*/  SEL R22, R22, RZ, !P2 ;  /* 0x000000ff16167207 */ /* 0x000fc40005000000 */
[----:B------:R-:W-:Y:S01]  /*26f0*/  SEL R101, R101, RZ, !P2 ;  /* 0x000000ff65657207 */ /* 0x000fe20005000000 */
[----:B------:R-:W-:Y:S01]  /*2700*/  FADD R5, R21, -R8 ;  /* 0x8000000815057221 */ /* 0x000fe20000000000 */
[--C-:B------:R-:W-:Y:S01]  /*2710*/  SHF.R.U32.HI R7, RZ, 0x7, R20.reuse ;  /* 0x00000007ff077819 */ /* 0x100fe20000011614 */
[----:B------:R-:W-:Y:S01]  /*2720*/  @!P0 FMUL R17, R17, 16777216 ;  /* 0x4b80000011118820 */ /* 0x000fe20000400000 */
[----:B------:R-:W-:Y:S01]  /*2730*/  SEL R12, R103, RZ, !P2 ;  /* 0x000000ff670c7207 */ /* 0x000fe20005000000 */
[----:B------:R-:W-:Y:S01]  /*2740*/  FADD R4, R22, -R101 ;  /* 0x8000006516047221 */ /* 0x000fe20000000000 */
[----:B------:R-:W-:Y:S01]  /*2750*/  SEL R13, R106, RZ, !P2 ;  /* 0x000000ff6a0d7207 */ /* 0x000fe20005000000 */
[----:B------:R-:W-:Y:S01]  /*2760*/  FMUL R5, R16, R5 ;  /* 0x0000000510057220 */ /* 0x000fe20000400000 */
[C---:B------:R-:W-:Y:S02]  /*2770*/  FSETP.GEU.AND P0, PT, R6.reuse, RZ, PT ;  /* 0x000000ff0600720b */ /* 0x040fe40003f0e000 */
[----:B------:R-:W-:Y:S01]  /*2780*/  LOP3.LUT R8, R7, 0x1, RZ, 0xc0, !PT ;  /* 0x0000000107087812 */ /* 0x000fe200078ec0ff */
[----:B------:R-:W-:Y:S01]  /*2790*/  FMUL R7, R15, R4 ;  /* 0x000000040f077220 */ /* 0x000fe20000400000 */
[----:B------:R-:W-:Y:S01]  /*27a0*/  FSEL R4, R6, RZ, P0 ;  /* 0x000000ff06047208 */ /* 0x000fe20000000000 */
[----:B------:R-:W-:Y:S01]  /*27b0*/  FFMA R5, R12, R5, R13 ;  /* 0x000000050c057223 */ /* 0x000fe2000000000d */
[----:B------:R-:W-:Y:S01]  /*27c0*/  ISETP.NE.U32.AND P0, PT, R8, 0x1, PT ;  /* 0x000000010800780c */ /* 0x000fe20003f05070 */
[----:B0-----:R-:W-:Y:S01]  /*27d0*/  FMUL R17, R14, R17 ;  /* 0x000000110e117220 */ /* 0x001fe20000400000 */
[----:B------:R-:W-:-:S02]  /*27e0*/  SHF.R.U32.HI R6, RZ, 0x6, R20 ;  /* 0x00000006ff067819 */ /* 0x000fc40000011614 */
[----:B------:R-:W-:Y:S02]  /*27f0*/  FSEL R14, R11, RZ, P0 ;  /* 0x000000ff0b0e7208 */ /* 0x000fe40000000000 */
[----:B------:R-:W-:Y:S02]  /*2800*/  SEL R23, R23, RZ, !P2 ;  /* 0x000000ff17177207 */ /* 0x000fe40005000000 */
[----:B------:R-:W-:Y:S02]  /*2810*/  SEL R100, R100, RZ, !P2 ;  /* 0x000000ff64647207 */ /* 0x000fe40005000000 */
[----:B------:R-:W-:Y:S02]  /*2820*/  SEL R98, R98, RZ, !P2 ;  /* 0x000000ff62627207 */ /* 0x000fe40005000000 */
[----:B------:R-:W-:Y:S02]  /*2830*/  SEL R99, R99, RZ, !P2 ;  /* 0x000000ff63637207 */ /* 0x000fe40005000000 */
[----:B------:R-:W-:-:S02]  /*2840*/  FSETP.GEU.AND P0, PT, R5, RZ, PT ;  /* 0x000000ff0500720b */ /* 0x000fc40003f0e000 */
[----:B------:R-:W-:Y:S01]  /*2850*/  LOP3.LUT R8, R6, 0x1, RZ, 0xc0, !PT ;  /* 0x0000000106087812 */ /* 0x000fe200078ec0ff */
[----:B------:R-:W-:Y:S01]  /*2860*/  FADD R6, R23, -R100 ;  /* 0x8000006417067221 */ /* 0x000fe20000000000 */
[----:B------:R-:W-:Y:S01]  /*2870*/  FSEL R5, R5, RZ, P0 ;  /* 0x000000ff05057208 */ /* 0x000fe20000000000 */
[----:B------:R-:W-:Y:S01]  /*2880*/  FFMA R11, R98, R7, R99 ;  /* 0x00000007620b7223 */ /* 0x000fe20000000063 */
[----:B------:R-:W-:Y:S02]  /*2890*/  ISETP.NE.U32.AND P0, PT, R8, 0x1, PT ;  /* 0x000000010800780c */ /* 0x000fe40003f05070 */
[----:B------:R-:W-:Y:S01]  /*28a0*/  SHF.R.U32.HI R7, RZ, 0x5, R20 ;  /* 0x00000005ff077819 */ /* 0x000fe20000011614 */
[----:B------:R-:W-:Y:S01]  /*28b0*/  FMUL R6, R17, R6 ;  /* 0x0000000611067220 */ /* 0x000fe20000400000 */
[----:B------:R-:W-:Y:S02]  /*28c0*/  SEL R105, R105, RZ, !P2 ;  /* 0x000000ff69697207 */ /* 0x000fe40005000000 */
[----:B------:R-:W-:-:S02]  /*28d0*/  SEL R104, R104, RZ, !P2 ;  /* 0x000000ff68687207 */ /* 0x000fc40005000000 */
[----:B------:R-:W-:Y:S02]  /*28e0*/  FSEL R15, R9, RZ, P0 ;  /* 0x000000ff090f7208 */ /* 0x000fe40000000000 */
[----:B------:R-:W-:Y:S01]  /*28f0*/  FSETP.GEU.AND P0, PT, R11, RZ, PT ;  /* 0x000000ff0b00720b */ /* 0x000fe20003f0e000 */
[----:B------:R-:W0:Y:S01]  /*2900*/  LDC.64 R8, c[0x0][0x248] ;  /* 0x00009200ff087b82 */ /* 0x000e220000000a00 */
[----:B------:R-:W-:Y:S01]  /*2910*/  LOP3.LUT R12, R7, 0x1, RZ, 0xc0, !PT ;  /* 0x00000001070c7812 */ /* 0x000fe200078ec0ff */
[----:B------:R-:W-:Y:S01]  /*2920*/  FFMA R7, R105, R6, R104 ;  /* 0x0000000669077223 */ /* 0x000fe20000000068 */
[----:B------:R-:W-:Y:S02]  /*2930*/  FSEL R6, R11, RZ, P0 ;  /* 0x000000ff0b067208 */ /* 0x000fe40000000000 */
[----:B------:R-:W-:Y:S02]  /*2940*/  ISETP.NE.U32.AND P0, PT, R12, 0x1, PT ;  /* 0x000000010c00780c */ /* 0x000fe40003f05070 */
[----:B------:R-:W-:-:S02]  /*2950*/  SHF.R.U32.HI R11, RZ, 0x4, R20 ;  /* 0x00000004ff0b7819 */ /* 0x000fc40000011614 */
[----:B------:R-:W-:Y:S02]  /*2960*/  FSEL R16, R10, RZ, P0 ;  /* 0x000000ff0a107208 */ /* 0x000fe40000000000 */
[----:B------:R-:W-:Y:S02]  /*2970*/  FSETP.GEU.AND P0, PT, R7, RZ, PT ;  /* 0x000000ff0700720b */ /* 0x000fe40003f0e000 */
[----:B------:R-:W-:Y:S02]  /*2980*/  LOP3.LUT R11, R11, 0x1, RZ, 0xc0, !PT ;  /* 0x000000010b0b7812 */ /* 0x000fe400078ec0ff */
[----:B------:R-:W-:Y:S02]  /*2990*/  FSEL R7, R7, RZ, P0 ;  /* 0x000000ff07077208 */ /* 0x000fe40000000000 */
[----:B------:R-:W-:-:S04]  /*29a0*/  ISETP.NE.U32.AND P0, PT, R11, 0x1, PT ;  /* 0x000000010b00780c */ /* 0x000fc80003f05070 */
[----:B------:R-:W-:Y:S02]  /*29b0*/  FSEL R61, R61, RZ, P0 ;  /* 0x000000ff3d3d7208 */ /* 0x000fe40000000000 */
[----:B------:R-:W-:Y:S02]  /*29c0*/  ISETP.GE.U32.AND P0, PT, R44, 0x140, PT ;  /* 0x000001402c00780c */ /* 0x000fe40003f06070 */
[----:B------:R-:W-:Y:S01]  /*29d0*/  CS2R R12, SRZ ;  /* 0x00000000000c7805 */ /* 0x000fe2000001ff00 */
[----:B0-----:R-:W-:-:S10]  /*29e0*/  IMAD.WIDE R10, R43, 0x4, R8 ;  /* 0x000000042b0a7825 */ /* 0x001fd400078e0208 */
[----:B------:R-:W2:Y:S04]  /*29f0*/  @!P0 LDG.E.EL R12, desc[UR4][R10.64+-0x400] ;  /* 0xfffc00040a0c8981 */ /* 0x000ea8000c2e1900 */
[----:B------:R-:W3:Y:S01]  /*2a00*/  @!P0 LDG.E.EL R13, desc[UR4][R10.64+-0x400] ;  /* 0xfffc00040a0d8981 */ /* 0x000ee2000c2e1900 */
[----:B--2---:R-:W-:-:S05]  /*2a10*/  SEL R12, R12, RZ, !P0 ;  /* 0x000000ff0c0c7207 */ /* 0x004fca0004000000 */
[----:B------:R-:W-:-:S04]  /*2a20*/  FADD R12, R12, 9.9999997473787516356e-06 ;  /* 0x3727c5ac0c0c7421 */ /* 0x000fc80000000000 */
[----:B------:R0:W1:Y:S02]  /*2a30*/  MUFU.SQRT R52, R12 ;  /* 0x0000000c00347308 */ /* 0x0000640000002000 */
[----:B0-----:R-:W-:-:S06]  /*2a40*/  IMAD.MOV.U32 R12, RZ, RZ, RZ ;  /* 0x000000ffff0c7224 */ /* 0x001fcc00078e00ff */
[----:B------:R-:W2:Y:S01]  /*2a50*/  @!P0 LDG.E.EL R12, desc[UR4][R10.64+-0x400] ;  /* 0xfffc00040a0c8981 */ /* 0x000ea2000c2e1900 */
[----:B---3--:R-:W-:-:S05]  /*2a60*/  SEL R13, R13, RZ, !P0 ;  /* 0x000000ff0d0d7207 */ /* 0x008fca0004000000 */
[----:B------:R-:W-:-:S04]  /*2a70*/  FADD R13, R13, 9.9999997473787516356e-06 ;  /* 0x3727c5ac0d0d7421 */ /* 0x000fc80000000000 */
[----:B------:R0:W3:Y:S01]  /*2a80*/  MUFU.SQRT R53, R13 ;  /* 0x0000000d00357308 */ /* 0x0000e20000002000 */
[----:B--2---:R-:W-:-:S05]  /*2a90*/  SEL R12, R12, RZ, !P0 ;  /* 0x000000ff0c0c7207 */ /* 0x004fca0004000000 */
[----:B0-----:R-:W-:Y:S01]  /*2aa0*/  FADD R13, R12, 9.9999997473787516356e-06 ;  /* 0x3727c5ac0c0d7421 */ /* 0x001fe20000000000 */
[----:B------:R-:W-:-:S06]  /*2ab0*/  IMAD.MOV.U32 R12, RZ, RZ, RZ ;  /* 0x000000ffff0c7224 */ /* 0x000fcc00078e00ff */
[----:B------:R0:W2:Y:S01]  /*2ac0*/  @!P0 LDG.E.EL R12, desc[UR4][R10.64+-0x400] ;  /* 0xfffc00040a0c8981 */ /* 0x0000a2000c2e1900 */
[----:B------:R-:W-:Y:S02]  /*2ad0*/  @P2 FSEL R4, R14, RZ, P3 ;  /* 0x000000ff0e042208 */ /* 0x000fe40001800000 */
[----:B------:R-:W-:Y:S02]  /*2ae0*/  @P2 FSEL R5, R15, RZ, P3 ;  /* 0x000000ff0f052208 */ /* 0x000fe40001800000 */
[----:B------:R-:W-:Y:S02]  /*2af0*/  @P2 FSEL R6, R16, RZ, P3 ;  /* 0x000000ff10062208 */ /* 0x000fe40001800000 */
[----:B------:R-:W-:Y:S02]  /*2b00*/  @P2 FSEL R7, R61, RZ, P3 ;  /* 0x000000ff3d072208 */ /* 0x000fe40001800000 */
[C---:B-1----:R-:W-:Y:S02]  /*2b10*/  FSETP.GT.AND P2, PT, R52.reuse, 8.50705917302346158658e+37, PT ;  /* 0x7e8000003400780b */ /* 0x042fe40003f44000 */
[----:B------:R-:W-:Y:S01]  /*2b20*/  P2R R64, PR, RZ, 0x20 ;  /* 0x00000020ff407803 */ /* 0x000fe20000000000 */
[----:B------:R-:W1:Y:S01]  /*2b30*/  MUFU.SQRT R54, R13 ;  /* 0x0000000d00367308 */ /* 0x000e620000002000 */
[----:B------:R-:W-:-:S02]  /*2b40*/  FSETP.GEU.AND P5, PT, R52, 1.175494350822287508e-38, PT ;  /* 0x008000003400780b */ /* 0x000fc40003fae000 */
[----:B------:R-:W-:-:S07]  /*2b50*/  FSEL R22, R45, 1, P2 ;  /* 0x3f8000002d167808 */ /* 0x000fce0001000000 */
[----:B------:R-:W-:Y:S01]  /*2b60*/  @P2 FMUL R52, R52, 0.25 ;  /* 0x3e80000034342820 */ /* 0x000fe20000400000 */
[C---:B---3--:R-:W-:Y:S02]  /*2b70*/  FSETP.GT.AND P2, PT, R53.reuse, 8.50705917302346158658e+37, PT ;  /* 0x7e8000003500780b */ /* 0x048fe40003f44000 */
[----:B------:R-:W-:Y:S02]  /*2b80*/  FSETP.GEU.AND P4, PT, R53, 1.175494350822287508e-38, PT ;  /* 0x008000003500780b */ /* 0x000fe40003f8e000 */
[----:B------:R-:W-:-:S09]  /*2b90*/  FSEL R21, R45, 1, P2 ;  /* 0x3f8000002d157808 */ /* 0x000fd20001000000 */
[----:B------:R-:W-:Y:S01]  /*2ba0*/  @P2 FMUL R53, R53, 0.25 ;  /* 0x3e80000035352820 */ /* 0x000fe20000400000 */
[C---:B-1----:R-:W-:Y:S01]  /*2bb0*/  FSETP.GT.AND P2, PT, R54.reuse, 8.50705917302346158658e+37, PT ;  /* 0x7e8000003600780b */ /* 0x042fe20003f44000 */
[----:B------:R-:W-:Y:S01]  /*2bc0*/  VIADD R15, R41, 0xfffffdc0 ;  /* 0xfffffdc0290f7836 */ /* 0x000fe20000000000 */
[----:B------:R-:W-:Y:S02]  /*2bd0*/  P2R R56, PR, RZ, 0x2 ;  /* 0x00000002ff387803 */ /* 0x000fe40000000000 */
[----:B------:R-:W-:Y:S02]  /*2be0*/  FSETP.GEU.AND P1, PT, R54, 1.175494350822287508e-38, PT ;  /* 0x008000003600780b */ /* 0x000fe40003f2e000 */
[----:B------:R-:W-:-:S07]  /*2bf0*/  FSEL R23, R45, 1, P2 ;  /* 0x3f8000002d177808 */ /* 0x000fce0001000000 */
[----:B------:R-:W-:Y:S01]  /*2c00*/  @P2 FMUL R54, R54, 0.25 ;  /* 0x3e80000036362820 */ /* 0x000fe20000400000 */
[----:B0-----:R-:W-:Y:S01]  /*2c10*/  IMAD.MOV.U32 R10, RZ, RZ, RZ ;  /* 0x000000ffff0a7224 */ /* 0x001fe200078e00ff */
[----:B--2---:R-:W-:-:S05]  /*2c20*/  SEL R12, R12, RZ, !P0 ;  /* 0x000000ff0c0c7207 */ /* 0x004fca0004000000 */
[----:B------:R-:W-:-:S04]  /*2c30*/  FADD R14, R12, 9.9999997473787516356e-06 ;  /* 0x3727c5ac0c0e7421 */ /* 0x000fc80000000000 */
[----:B------:R-:W0:Y:S02]  /*2c40*/  MUFU.SQRT R55, R14 ;  /* 0x0000000e00377308 */ /* 0x000e240000002000 */
[C---:B0-----:R-:W-:Y:S02]  /*2c50*/  FSETP.GT.AND P3, PT, R55.reuse, 8.50705917302346158658e+37, PT ;  /* 0x7e8000003700780b */ /* 0x041fe40003f64000 */
[----:B------:R-:W-:Y:S02]  /*2c60*/  FSETP.GEU.AND P2, PT, R55, 1.175494350822287508e-38, PT ;  /* 0x008000003700780b */ /* 0x000fe40003f4e000 */
[----:B------:R-:W-:-:S09]  /*2c70*/  FSEL R44, R45, 1, P3 ;  /* 0x3f8000002d2c7808 */ /* 0x000fd20001800000 */
[----:B------:R-:W-:Y:S01]  /*2c80*/  @P3 FMUL R55, R55, 0.25 ;  /* 0x3e80000037373820 */ /* 0x000fe20000400000 */
[----:B------:R-:W-:Y:S01]  /*2c90*/  ISETP.GE.U32.AND P3, PT, R15, 0x80, PT ;  /* 0x000000800f00780c */ /* 0x000fe20003f66070 */
[----:B------:R-:W-:-:S12]  /*2ca0*/  IMAD.WIDE R12, R41, 0x4, R24 ;  /* 0x00000004290c7825 */ /* 0x000fd800078e0218 */
[----:B------:R-:W2:Y:S01]  /*2cb0*/  @!P3 LDG.E.EL R10, desc[UR4][R12.64+-0x900] ;  /* 0xfff700040c0ab981 */ /* 0x000ea2000c2e1900 */
[----:B------:R-:W-:-:S06]  /*2cc0*/  IMAD.MOV.U32 R16, RZ, RZ, RZ ;  /* 0x000000ffff107224 */ /* 0x000fcc00078e00ff */
[----:B------:R-:W3:Y:S01]  /*2cd0*/  @!P3 LDG.E.EL R16, desc[UR4][R12.64+-0x900] ;  /* 0xfff700040c10b981 */ /* 0x000ee2000c2e1900 */
[----:B--2---:R-:W-:-:S05]  /*2ce0*/  SEL R10, R10, RZ, !P3 ;  /* 0x000000ff0a0a7207 */ /* 0x004fca0005800000 */
[----:B------:R-:W-:Y:S01]  /*2cf0*/  FADD R14, R10, 9.9999997473787516356e-06 ;  /* 0x3727c5ac0a0e7421 */ /* 0x000fe20000000000 */
[----:B------:R-:W-:-:S06]  /*2d00*/  IMAD.MOV.U32 R10, RZ, RZ, RZ ;  /* 0x000000ffff0a7224 */ /* 0x000fcc00078e00ff */
[----:B------:R-:W2:Y:S01]  /*2d10*/  @!P3 LDG.E.EL R10, desc[UR4][R12.64+-0x900] ;  /* 0xfff700040c0ab981 */ /* 0x000ea2000c2e1900 */
[----:B---3--:R-:W-:-:S05]  /*2d20*/  SEL R11, R16, RZ, !P3 ;  /* 0x000000ff100b7207 */ /* 0x008fca0005800000 */
[----:B------:R-:W-:-:S04]  /*2d30*/  FADD R11, R11, 9.9999997473787516356e-06 ;  /* 0x3727c5ac0b0b7421 */ /* 0x000fc80000000000 */
[----:B------:R0:W1:Y:S01]  /*2d40*/  MUFU.SQRT R15, R11 ;  /* 0x0000000b000f7308 */ /* 0x0000620000002000 */
[----:B--2---:R-:W-:-:S05]  /*2d50*/  SEL R10, R10, RZ, !P3 ;  /* 0x000000ff0a0a7207 */ /* 0x004fca0005800000 */
[----:B0-----:R-:W-:Y:S01]  /*2d60*/  FADD R11, R10, 9.9999997473787516356e-06 ;  /* 0x3727c5ac0a0b7421 */ /* 0x001fe20000000000 */
[----:B------:R-:W-:-:S06]  /*2d70*/  IMAD.MOV.U32 R10, RZ, RZ, RZ ;  /* 0x000000ffff0a7224 */ /* 0x000fcc00078e00ff */
[----:B------:R-:W2:Y:S01]  /*2d80*/  @!P3 LDG.E.EL R10, desc[UR4][R12.64+-0x900] ;  /* 0xfff700040c0ab981 */ /* 0x000ea2000c2e1900 */
[----:B------:R-:W-:Y:S01]  /*2d90*/  @!P2 FMUL R55, R55, 16777216 ;  /* 0x4b8000003737a820 */ /* 0x000fe20000400000 */
[----:B------:R-:W-:Y:S01]  /*2da0*/  @!P2 FMUL R44, R44, 16777216 ;  /* 0x4b8000002c2ca820 */ /* 0x000fe20000400000 */
[----:B------:R-:W-:Y:S01]  /*2db0*/  ISETP.GE.U32.AND P2, PT, R42, 0x140, PT ;  /* 0x000001402a00780c */ /* 0x000fe20003f46070 */
[----:B------:R-:W-:Y:S01]  /*2dc0*/  IMAD.WIDE R8, R41, 0x4, R8 ;  /* 0x0000000429087825 */ /* 0x000fe200078e0208 */
[----:B------:R-:W0:Y:S01]  /*2dd0*/  MUFU.SQRT R16, R14 ;  /* 0x0000000e00107308 */ /* 0x000e220000002000 */
[----:B--2---:R-:W-:-:S05]  /*2de0*/  SEL R10, R10, RZ, !P3 ;  /* 0x000000ff0a0a7207 */ /* 0x004fca0005800000 */
[----:B------:R-:W-:-:S04]  /*2df0*/  FADD R10, R10, 9.9999997473787516356e-06 ;  /* 0x3727c5ac0a0a7421 */ /* 0x000fc80000000000 */
[----:B------:R2:W-:Y:S02]  /*2e00*/  MUFU.SQRT R66, R10 ;  /* 0x0000000a00427308 */ /* 0x0005e40000002000 */
[----:B--2---:R-:W-:-:S06]  /*2e10*/  IMAD.MOV.U32 R10, RZ, RZ, RZ ;  /* 0x000000ffff0a7224 */ /* 0x004fcc00078e00ff */
[----:B------:R-:W2:Y:S01]  /*2e20*/  @!P2 LDG.E.EL R10, desc[UR4][R8.64+-0x400] ;  /* 0xfffc0004080aa981 */ /* 0x000ea2000c2e1900 */
[----:B------:R-:W3:Y:S01]  /*2e30*/  MUFU.SQRT R17, R11 ;  /* 0x0000000b00117308 */ /* 0x000ee20000002000 */
[----:B------:R-:W-:Y:S02]  /*2e40*/  P2R R60, PR, RZ, 0x1 ;  /* 0x00000001ff3c7803 */ /* 0x000fe40000000000 */
[----:B-1----:R-:W-:-:S04]  /*2e50*/  FSETP.GEU.AND P0, PT, R15, 1.175494350822287508e-38, PT ;  /* 0x008000000f00780b */ /* 0x002fc80003f0e000 */
[----:B------:R-:W-:Y:S02]  /*2e60*/  P2R R61, PR, RZ, 0x1 ;  /* 0x00000001ff3d7803 */ /* 0x000fe40000000000 */
[----:B0-----:R-:W-:-:S04]  /*2e70*/  FSETP.GEU.AND P0, PT, R16, 1.175494350822287508e-38, PT ;  /* 0x008000001000780b */ /* 0x001fc80003f0e000 */
[----:B------:R-:W-:Y:S02]  /*2e80*/  P2R R57, PR, RZ, 0x1 ;  /* 0x00000001ff397803 */ /* 0x000fe40000000000 */
[----:B---3--:R-:W-:-:S04]  /*2e90*/  FSETP.GEU.AND P0, PT, R17, 1.175494350822287508e-38, PT ;  /* 0x008000001100780b */ /* 0x008fc80003f0e000 */
[----:B------:R-:W-:Y:S02]  /*2ea0*/  P2R R11, PR, RZ, 0x1 ;  /* 0x00000001ff0b7803 */ /* 0x000fe40000000000 */
[----:B------:R-:W-:Y:S02]  /*2eb0*/  P2R R59, PR, RZ, 0x8 ;  /* 0x00000008ff3b7803 */ /* 0x000fe40000000000 */
[----:B------:R-:W-:Y:S02]  /*2ec0*/  ISETP.NE.AND P3, PT, R11, RZ, PT ;  /* 0x000000ff0b00720c */ /* 0x000fe40003f65270 */
[----:B--2---:R-:W-:-:S05]  /*2ed0*/  SEL R10, R10, RZ, !P2 ;  /* 0x000000ff0a0a7207 */ /* 0x004fca0005000000 */
[----:B------:R-:W-:Y:S01]  /*2ee0*/  FADD R11, R10, 9.9999997473787516356e-06 ;  /* 0x3727c5ac0a0b7421 */ /* 0x000fe20000000000 */
[----:B------:R-:W-:-:S06]  /*2ef0*/  IMAD.MOV.U32 R10, RZ, RZ, RZ ;  /* 0x000000ffff0a7224 */ /* 0x000fcc00078e00ff */
[----:B------:R-:W2:Y:S02]  /*2f00*/  @!P2 LDG.E.EL R10, desc[UR4][R8.64+-0x400] ;  /* 0xfffc0004080aa981 */ /* 0x000ea4000c2e1900 */
[----:B--2---:R-:W-:-:S05]  /*2f10*/  SEL R10, R10, RZ, !P2 ;  /* 0x000000ff0a0a7207 */ /* 0x004fca0005000000 */
[----:B------:R-:W-:Y:S01]  /*2f20*/  FADD R12, R10, 9.9999997473787516356e-06 ;  /* 0x3727c5ac0a0c7421 */ /* 0x000fe20000000000 */
[----:B------:R-:W-:-:S06]  /*2f30*/  IMAD.MOV.U32 R10, RZ, RZ, RZ ;  /* 0x000000ffff0a7224 */ /* 0x000fcc00078e00ff */
[----:B------:R-:W2:Y:S01]  /*2f40*/  @!P2 LDG.E.EL R10, desc[UR4][R8.64+-0x400] ;  /* 0xfffc0004080aa981 */ /* 0x000ea2000c2e1900 */
[----:B------:R0:W1:Y:S01]  /*2f50*/  MUFU.SQRT R83, R11 ;  /* 0x0000000b00537308 */ /* 0x0000620000002000 */
[----:B------:R-:W-:-:S04]  /*2f60*/  FSETP.GT.AND P6, PT, R15, 8.50705917302346158658e+37, PT ;  /* 0x7e8000000f00780b */ /* 0x000fc80003fc4000 */
[----:B------:R-:W-:-:S09]  /*2f70*/  FSEL R19, R45, 1, P6 ;  /* 0x3f8000002d137808 */ /* 0x000fd20003000000 */
[----:B------:R-:W-:Y:S01]  /*2f80*/  @P6 FMUL R15, R15, 0.25 ;  /* 0x3e8000000f0f6820 */ /* 0x000fe20000400000 */
[----:B------:R-:W-:-:S04]  /*2f90*/  FSETP.GT.AND P6, PT, R16, 8.50705917302346158658e+37, PT ;  /* 0x7e8000001000780b */ /* 0x000fc80003fc4000 */
[----:B------:R-:W-:Y:S02]  /*2fa0*/  FSEL R25, R45, 1, P6 ;  /* 0x3f8000002d197808 */ /* 0x000fe40003000000 */
[----:B--2---:R-:W-:-:S05]  /*2fb0*/  SEL R10, R10, RZ, !P2 ;  /* 0x000000ff0a0a7207 */ /* 0x004fca0005000000 */
[----:B0-----:R-:W-:Y:S01]  /*2fc0*/  FADD R11, R10, 9.9999997473787516356e-06 ;  /* 0x3727c5ac0a0b7421 */ /* 0x001fe20000000000 */
[----:B------:R-:W-:-:S06]  /*2fd0*/  IMAD.MOV.U32 R10, RZ, RZ, RZ ;  /* 0x000000ffff0a7224 */ /* 0x000fcc00078e00ff */
[----:B------:R-:W2:Y:S01]  /*2fe0*/  @!P2 LDG.E.EL R10, desc[UR4][R8.64+-0x400] ;  /* 0xfffc0004080aa981 */ /* 0x000ea2000c2e1900 */
[----:B------:R-:W-:Y:S01]  /*2ff0*/  @P6 FMUL R16, R16, 0.25 ;  /* 0x3e80000010106820 */ /* 0x000fe20000400000 */
[----:B------:R-:W-:-:S04]  /*3000*/  FSETP.GT.AND P6, PT, R17, 8.50705917302346158658e+37, PT ;  /* 0x7e8000001100780b */ /* 0x000fc80003fc4000 */
[----:B------:R-:W-:-:S09]  /*3010*/  FSEL R14, R45, 1, P6 ;  /* 0x3f8000002d0e7808 */ /* 0x000fd20003000000 */
[----:B------:R-:W-:Y:S01]  /*3020*/  @P6 FMUL R17, R17, 0.25 ;  /* 0x3e80000011116820 */ /* 0x000fe20000400000 */
[C---:B------:R-:W-:Y:S01]  /*3030*/  FSETP.GT.AND P6, PT, R66.reuse, 8.50705917302346158658e+37, PT ;  /* 0x7e8000004200780b */ /* 0x040fe20003fc4000 */
[----:B------:R-:W0:Y:S01]  /*3040*/  MUFU.SQRT R84, R12 ;  /* 0x0000000c00547308 */ /* 0x000e220000002000 */
[----:B------:R-:W-:Y:S02]  /*3050*/  FSETP.GEU.AND P0, PT, R66, 1.175494350822287508e-38, PT ;  /* 0x008000004200780b */ /* 0x000fe40003f0e000 */
[----:B------:R-:W-:-:S09]  /*3060*/  FSEL R24, R45, 1, P6 ;  /* 0x3f8000002d187808 */ /* 0x000fd20003000000 */
[----:B------:R-:W-:Y:S01]  /*3070*/  @P6 FMUL R66, R66, 0.25 ;  /* 0x3e80000042426820 */ /* 0x000fe20000400000 */
[C---:B-1----:R-:W-:Y:S01]  /*3080*/  FSETP.GT.AND P6, PT, R83.reuse, 8.50705917302346158658e+37, PT ;  /* 0x7e8000005300780b */ /* 0x042fe20003fc4000 */
[----:B------:R-:W-:Y:S01]  /*3090*/  @!P5 FMUL R52, R52, 16777216 ;  /* 0x4b8000003434d820 */ /* 0x000fe20000400000 */
[----:B------:R-:W-:Y:S01]  /*30a0*/  @!P5 FMUL R22, R22, 16777216 ;  /* 0x4b8000001616d820 */ /* 0x000fe20000400000 */
[----:B------:R-:W-:Y:S01]  /*30b0*/  FSETP.GEU.AND P5, PT, R83, 1.175494350822287508e-38, PT ;  /* 0x008000005300780b */ /* 0x000fe20003fae000 */
[----:B------:R-:W1:Y:S01]  /*30c0*/  MUFU.SQRT R85, R11 ;  /* 0x0000000b00557308 */ /* 0x000e620000002000 */
[----:B------:R-:W-:Y:S02]  /*30d0*/  FSEL R67, R45, 1, P6 ;  /* 0x3f8000002d437808 */ /* 0x000fe40003000000 */
[----:B------:R-:W-:-:S06]  /*30e0*/  P2R R58, PR, RZ, 0x1 ;  /* 0x00000001ff3a7803 */ /* 0x000fcc0000000000 */
[----:B------:R-:W-:Y:S01]  /*30f0*/  @P6 FMUL R83, R83, 0.25 ;  /* 0x3e80000053536820 */ /* 0x000fe20000400000 */
[----:B0-----:R-:W-:Y:S02]  /*3100*/  FSETP.GT.AND P6, PT, R84, 8.50705917302346158658e+37, PT ;  /* 0x7e8000005400780b */ /* 0x001fe40003fc4000 */
[----:B------:R-:W-:Y:S01]  /*3110*/  ISETP.NE.AND P0, PT, R57, RZ, PT ;  /* 0x000000ff3900720c */ /* 0x000fe20003f05270 */
[----:B------:R-:W-:Y:S01]  /*3120*/  @!P1 FMUL R54, R54, 16777216 ;  /* 0x4b80000036369820 */ /* 0x000fe20000400000 */
[----:B------:R-:W-:Y:S02]  /*3130*/  @!P1 FMUL R23, R23, 16777216 ;  /* 0x4b80000017179820 */ /* 0x000fe40000400000 */
[----:B------:R-:W-:Y:S02]  /*3140*/  P2R R57, PR, RZ, 0x1 ;  /* 0x00000001ff397803 */ /* 0x000fe40000000000 */
[----:B------:R-:W-:Y:S02]  /*3150*/  ISETP.NE.AND P0, PT, R61, RZ, PT ;  /* 0x000000ff3d00720c */ /* 0x000fe40003f05270 */
[----:B------:R-:W-:-:S02]  /*3160*/  FSETP.GEU.AND P1, PT, R84, 1.175494350822287508e-38, PT ;  /* 0x008000005400780b */ /* 0x000fc40003f2e000 */
[----:B------:R-:W-:Y:S01]  /*3170*/  FSEL R68, R45, 1, P6 ;  /* 0x3f8000002d447808 */ /* 0x000fe20003000000 */
[----:B------:R-:W-:Y:S01]  /*3180*/  @P6 FMUL R84, R84, 0.25 ;  /* 0x3e80000054546820 */ /* 0x000fe20000400000 */
[----:B-1----:R-:W-:Y:S02]  /*3190*/  FSETP.GT.AND P6, PT, R85, 8.50705917302346158658e+37, PT ;  /* 0x7e8000005500780b */ /* 0x002fe40003fc4000 */
[----:B------:R-:W-:Y:S01]  /*31a0*/  P2R R13, PR, RZ, 0x1 ;  /* 0x00000001ff0d7803 */ /* 0x000fe20000000000 */
[----:B------:R-:W-:Y:S01]  /*31b0*/  @!P4 FMUL R53, R53, 16777216 ;  /* 0x4b8000003535c820 */ /* 0x000fe20000400000 */
[----:B------:R-:W-:Y:S01]  /*31c0*/  @!P4 FMUL R21, R21, 16777216 ;  /* 0x4b8000001515c820 */ /* 0x000fe20000400000 */
[----:B------:R-:W-:Y:S02]  /*31d0*/  FSETP.GEU.AND P4, PT, R85, 1.175494350822287508e-38, PT ;  /* 0x008000005500780b */ /* 0x000fe40003f8e000 */
[----:B------:R-:W-:-:S06]  /*31e0*/  FSEL R72, R45, 1, P6 ;  /* 0x3f8000002d487808 */ /* 0x000fcc0003000000 */
[----:B------:R-:W-:Y:S01]  /*31f0*/  @P6 FMUL R85, R85, 0.25 ;  /* 0x3e80000055556820 */ /* 0x000fe20000400000 */
[----:B------:R-:W-:-:S06]  /*3200*/  @!P3 FMUL R17, R17, 16777216 ;  /* 0x4b8000001111b820 */ /* 0x000fcc0000400000 */
[----:B------:R-:W0:Y:S01]  /*3210*/  MUFU.RCP R17, R17 ;  /* 0x0000001100117308 */ /* 0x000e220000001000 */
[----:B------:R-:W-:Y:S01]  /*3220*/  @!P3 FMUL R14, R14, 16777216 ;  /* 0x4b8000000e0eb820 */ /* 0x000fe20000400000 */
[----:B------:R-:W-:-:S03]  /*3230*/  ISETP.NE.AND P3, PT, R59, RZ, PT ;  /* 0x000000ff3b00720c */ /* 0x000fc60003f65270 */
[----:B0-----:R-:W-:Y:S01]  /*3240*/  FMUL R99, R17, R14 ;  /* 0x0000000e11637220 */ /* 0x001fe20000400000 */
[----:B------:R-:W-:Y:S01]  /*3250*/  @!P1 FMUL R84, R84, 16777216 ;  /* 0x4b80000054549820 */ /* 0x000fe20000400000 */
[----:B------:R-:W-:Y:S01]  /*3260*/  @!P1 FMUL R68, R68, 16777216 ;  /* 0x4b80000044449820 */ /* 0x000fe20000400000 */
[----:B------:R-:W-:Y:S01]  /*3270*/  ISETP.NE.AND P1, PT, R56, RZ, PT ;  /* 0x000000ff3800720c */ /* 0x000fe20003f25270 */
[----:B------:R-:W-:Y:S01]  /*3280*/  IMAD.MOV.U32 R73, RZ, RZ, RZ ;  /* 0x000000ffff497224 */ /* 0x000fe200078e00ff */
[----:B------:R-:W-:Y:S02]  /*3290*/  CS2R R74, SRZ ;  /* 0x00000000004a7805 */ /* 0x000fe4000001ff00 */
[----:B------:R-:W-:Y:S01]  /*32a0*/  CS2R R76, SRZ ;  /* 0x00000000004c7805 */ /* 0x000fe2000001ff00 */
[----:B------:R-:W-:Y:S02]  /*32b0*/  IMAD.MOV.U32 R42, RZ, RZ, RZ ;  /* 0x000000ffff2a7224 */ /* 0x000fe400078e00ff */
[----:B------:R-:W-:-:S02]  /*32c0*/  IMAD.MOV.U32 R56, RZ, RZ, RZ ;  /* 0x000000ffff387224 */ /* 0x000fc400078e00ff */
[----:B------:R-:W-:Y:S01]  /*32d0*/  @!P5 FMUL R83, R83, 16777216 ;  /* 0x4b8000005353d820 */ /* 0x000fe20000400000 */
[----:B------:R-:W-:Y:S01]  /*32e0*/  @!P5 FMUL R67, R67, 16777216 ;  /* 0x4b8000004343d820 */ /* 0x000fe20000400000 */
[----:B------:R-:W-:Y:S02]  /*32f0*/  ISETP.NE.AND P5, PT, R64, RZ, PT ;  /* 0x000000ff4000720c */ /* 0x000fe40003fa5270 */
[----:B------:R-:W-:Y:S02]  /*3300*/  CS2R R64, SRZ ;  /* 0x0000000000407805 */ /* 0x000fe4000001ff00 */
[----:B------:R-:W-:Y:S02]  /*3310*/  CS2R R62, SRZ ;  /* 0x00000000003e7805 */ /* 0x000fe4000001ff00 */
[----:B------:R-:W-:Y:S01]  /*3320*/  CS2R R88, SRZ ;  /* 0x0000000000587805 */ /* 0x000fe2000001ff00 */
[----:B------:R-:W-:Y:S01]  /*3330*/  IMAD.MOV.U32 R87, RZ, RZ, RZ ;  /* 0x000000ffff577224 */ /* 0x000fe200078e00ff */
[----:B------:R-:W-:Y:S01]  /*3340*/  CS2R R90, SRZ ;  /* 0x00000000005a7805 */ /* 0x000fe2000001ff00 */
[----:B------:R-:W-:Y:S01]  /*3350*/  IMAD.WIDE R32, R41, 0x4, R32 ;  /* 0x0000000429207825 */ /* 0x000fe200078e0220 */
[----:B------:R-:W-:-:S02]  /*3360*/  CS2R R70, SRZ ;  /* 0x0000000000467805 */ /* 0x000fc4000001ff00 */
[----:B------:R-:W-:Y:S02]  /*3370*/  CS2R R78, SRZ ;  /* 0x00000000004e7805 */ /* 0x000fe4000001ff00 */
[----:B------:R-:W-:Y:S01]  /*3380*/  CS2R R92, SRZ ;  /* 0x00000000005c7805 */ /* 0x000fe2000001ff00 */
[----:B------:R-:W-:Y:S01]  /*3390*/  IMAD.MOV.U32 R69, RZ, RZ, RZ ;  /* 0x000000ffff457224 */ /* 0x000fe200078e00ff */
[----:B------:R-:W3:Y:S01]  /*33a0*/  @!P3 LDG.E.EL R89, desc[UR4][R32.64+-0x900] ;  /* 0xfff700042059b981 */ /* 0x000ee2000c2e1900 */
[----:B------:R-:W-:Y:S01]  /*33b0*/  IMAD.WIDE R26, R41, 0x4, R26 ;  /* 0x00000004291a7825 */ /* 0x000fe200078e021a */
[----:B------:R-:W-:Y:S02]  /*33c0*/  CS2R R94, SRZ ;  /* 0x00000000005e7805 */ /* 0x000fe4000001ff00 */
[----:B------:R-:W4:Y:S01]  /*33d0*/  @!P3 LDG.E.EL R87, desc[UR4][R32.64+-0x900] ;  /* 0xfff700042057b981 */ /* 0x000f22000c2e1900 */
[----:B------:R-:W-:-:S03]  /*33e0*/  CS2R R96, SRZ ;  /* 0x0000000000607805 */ /* 0x000fc6000001ff00 */
[----:B------:R-:W5:Y:S04]  /*33f0*/  @!P3 LDG.E.EL R88, desc[UR4][R32.64+-0x900] ;  /* 0xfff700042058b981 */ /* 0x000f68000c2e1900 */
[----:B------:R0:W3:Y:S04]  /*3400*/  @!P3 LDG.E.EL R90, desc[UR4][R32.64+-0x900] ;  /* 0xfff70004205ab981 */ /* 0x0000e8000c2e1900 */
[----:B------:R-:W3:Y:S04]  /*3410*/  @!P3 LDG.E.EL R93, desc[UR4][R26.64+-0x900] ;  /* 0xfff700041a5db981 */ /* 0x000ee8000c2e1900 */
[----:B------:R-:W3:Y:S01]  /*3420*/  @!P3 LDG.E.EL R94, desc[UR4][R26.64+-0x900] ;  /* 0xfff700041a5eb981 */ /* 0x000ee2000c2e1900 */
[----:B0-----:R-:W-:-:S03]  /*3430*/  IMAD.MOV.U32 R32, RZ, RZ, RZ ;  /* 0x000000ffff207224 */ /* 0x001fc600078e00ff */
[----:B------:R-:W3:Y:S01]  /*3440*/  @!P3 LDG.E.EL R92, desc[UR4][R26.64+-0x900] ;  /* 0xfff700041a5cb981 */ /* 0x000ee2000c2e1900 */
[----:B------:R-:W-:Y:S01]  /*3450*/  @!P4 FMUL R85, R85, 16777216 ;  /* 0x4b8000005555c820 */ /* 0x000fe20000400000 */
[----:B------:R-:W-:Y:S02]  /*3460*/  @!P4 FMUL R72, R72, 16777216 ;  /* 0x4b8000004848c820 */ /* 0x000fe40000400000 */
[----:B------:R-:W3:Y:S01]  /*3470*/  @!P3 LDG.E.EL R91, desc[UR4][R26.64+-0x900] ;  /* 0xfff700041a5bb981 */ /* 0x000ee2000c2e1900 */
[----:B------:R-:W-:Y:S02]  /*3480*/  ISETP.NE.AND P4, PT, R18, RZ, PT ;  /* 0x000000ff1200720c */ /* 0x000fe40003f85270 */
[----:B--2---:R-:W-:-:S05]  /*3490*/  SEL R10, R10, RZ, !P2 ;  /* 0x000000ff0a0a7207 */ /* 0x004fca0005000000 */
[----:B------:R-:W-:-:S04]  /*34a0*/  FADD R10, R10, 9.9999997473787516356e-06 ;  /* 0x3727c5ac0a0a7421 */ /* 0x000fc80000000000 */
[----:B------:R0:W1:Y:S02]  /*34b0*/  MUFU.SQRT R86, R10 ;  /* 0x0000000a00567308 */ /* 0x0000640000002000 */
[----:B0-----:R-:W0:Y:S01]  /*34c0*/  LDC.64 R10, c[0x0][0x240] ;  /* 0x00009000ff0a7b82 */ /* 0x001e220000000a00 */
[C---:B-1----:R-:W-:Y:S02]  /*34d0*/  FSETP.GT.AND P0, PT, R86.reuse, 8.50705917302346158658e+37, PT ;  /* 0x7e8000005600780b */ /* 0x042fe40003f04000 */
[----:B------:R-:W-:Y:S02]  /*34e0*/  FSETP.GEU.AND P6, PT, R86, 1.175494350822287508e-38, PT ;  /* 0x008000005600780b */ /* 0x000fe40003fce000 */
[----:B------:R-:W-:-:S09]  /*34f0*/  FSEL R81, R45, 1, P0 ;  /* 0x3f8000002d517808 */ /* 0x000fd20000000000 */
[----:B------:R-:W-:Y:S01]  /*3500*/  @P0 FMUL R86, R86, 0.25 ;  /* 0x3e80000056560820 */ /* 0x000fe20000400000 */
[----:B------:R-:W-:Y:S02]  /*3510*/  ISETP.NE.AND P0, PT, R13, RZ, PT ;  /* 0x000000ff0d00720c */ /* 0x000fe40003f05270 */
[----:B------:R-:W1:Y:S11]  /*3520*/  LDC.64 R12, c[0x0][0x250] ;  /* 0x00009400ff0c7b82 */ /* 0x000e760000000a00 */
[----:B------:R-:W-:Y:S01]  /*3530*/  @!P0 FMUL R15, R15, 16777216 ;  /* 0x4b8000000f0f8820 */ /* 0x000fe20000400000 */
[----:B------:R-:W-:Y:S01]  /*3540*/  @!P0 FMUL R19, R19, 16777216 ;  /* 0x4b80000013138820 */ /* 0x000fe20000400000 */
[----:B------:R-:W-:-:S02]  /*3550*/  ISETP.NE.AND P0, PT, R57, RZ, PT ;  /* 0x000000ff3900720c */ /* 0x000fc40003f05270 */
[----:B------:R2:W-:Y:S02]  /*3560*/  MUFU.RCP R80, R15 ;  /* 0x0000000f00507308 */ /* 0x0005e40000001000 */
[----:B--2---:R-:W2:Y:S09]  /*3570*/  LDC.64 R14, c[0x0][0x258] ;  /* 0x00009600ff0e7b82 */ /* 0x004eb20000000a00 */
[----:B------:R-:W-:Y:S01]  /*3580*/  @!P0 FMUL R16, R16, 16777216 ;  /* 0x4b80000010108820 */ /* 0x000fe20000400000 */
[----:B------:R-:W-:Y:S01]  /*3590*/  @!P0 FMUL R25, R25, 16777216 ;  /* 0x4b80000019198820 */ /* 0x000fe20000400000 */
[----:B------:R-:W-:-:S02]  /*35a0*/  ISETP.NE.AND P0, PT, R58, RZ, PT ;  /* 0x000000ff3a00720c */ /* 0x000fc40003f05270 */
[----:B------:R-:W1:Y:S01]  /*35b0*/  MUFU.RCP R82, R16 ;  /* 0x0000001000527308 */ /* 0x000e620000001000 */
[----:B------:R-:W-:Y:S01]  /*35c0*/  CS2R R58, SRZ ;  /* 0x00000000003a7805 */ /* 0x000fe2000001ff00 */
[----:B------:R-:W-:Y:S02]  /*35d0*/  IMAD.MOV.U32 R57, RZ, RZ, RZ ;  /* 0x000000ffff397224 */ /* 0x000fe400078e00ff */
[----:B0-----:R-:W-:-:S07]  /*35e0*/  IMAD.WIDE R8, R43, 0x4, R10 ;  /* 0x000000042b087825 */ /* 0x001fce00078e020a */
[----:B------:R-:W-:Y:S01]  /*35f0*/  @!P0 FMUL R66, R66, 16777216 ;  /* 0x4b80000042428820 */ /* 0x000fe20000400000 */
[----:B------:R-:W-:Y:S01]  /*3600*/  @!P0 FMUL R24, R24, 16777216 ;  /* 0x4b80000018188820 */ /* 0x000fe20000400000 */
[----:B------:R-:W-:Y:S02]  /*3610*/  ISETP.NE.AND P0, PT, R60, RZ, PT ;  /* 0x000000ff3c00720c */ /* 0x000fe40003f05270 */
[----:B------:R-:W-:Y:S01]  /*3620*/  CS2R R60, SRZ ;  /* 0x00000000003c7805 */ /* 0x000fe2000001ff00 */
[----:B-1----:R-:W-:Y:S01]  /*3630*/  FMUL R82, R82, R25 ;  /* 0x0000001952527220 */ /* 0x002fe20000400000 */
[----:B------:R-:W-:Y:S01]  /*3640*/  IMAD.MOV.U32 R25, RZ, RZ, RZ ;  /* 0x000000ffff197224 */ /* 0x000fe200078e00ff */
[----:B------:R-:W0:Y:S01]  /*3650*/  LDC.64 R16, c[0x0][0x238] ;  /* 0x00008e00ff107b82 */ /* 0x000e220000000a00 */
[----:B------:R-:W-:-:S04]  /*3660*/  IMAD.WIDE R10, R41, 0x4, R10 ;  /* 0x00000004290a7825 */ /* 0x000fc800078e020a */
[----:B------:R-:W-:Y:S01]  /*3670*/  IMAD.MOV.U32 R45, RZ, RZ, RZ ;  /* 0x000000ffff2d7224 */ /* 0x000fe200078e00ff */
[----:B------:R-:W4:Y:S04]  /*3680*/  @!P2 LDG.E.EL R73, desc[UR4][R10.64+-0x400] ;  /* 0xfffc00040a49a981 */ /* 0x000f28000c2e1900 */
[----:B------:R-:W4:Y:S04]  /*3690*/  @!P0 LDG.E.EL R58, desc[UR4][R8.64+-0x400] ;  /* 0xfffc0004083a8981 */ /* 0x000f28000c2e1900 */
[----:B------:R-:W4:Y:S04]  /*36a0*/  @!P0 LDG.E.EL R60, desc[UR4][R8.64+-0x400] ;  /* 0xfffc0004083c8981 */ /* 0x000f28000c2e1900 */
[----:B------:R-:W4:Y:S04]  /*36b0*/  @!P0 LDG.E.EL R61, desc[UR4][R8.64+-0x400] ;  /* 0xfffc0004083d8981 */ /* 0x000f28000c2e1900 */
[----:B------:R1:W4:Y:S04]  /*36c0*/  @!P0 LDG.E.EL R57, desc[UR4][R8.64+-0x400] ;  /* 0xfffc000408398981 */ /* 0x000328000c2e1900 */
[----:B------:R-:W4:Y:S04]  /*36d0*/  @!P2 LDG.E.EL R74, desc[UR4][R10.64+-0x400] ;  /* 0xfffc00040a4aa981 */ /* 0x000f28000c2e1900 */
[----:B------:R-:W4:Y:S01]  /*36e0*/  @!P2 LDG.E.EL R77, desc[UR4][R10.64+-0x400] ;  /* 0xfffc00040a4da981 */ /* 0x000f22000c2e1900 */
[----:B-1----:R-:W-:-:S03]  /*36f0*/  IMAD.WIDE R8, R43, 0x4, R12 ;  /* 0x000000042b087825 */ /* 0x002fc600078e020c */
[----:B------:R2:W4:Y:S04]  /*3700*/  @!P2 LDG.E.EL R76, desc[UR4][R10.64+-0x400] ;  /* 0xfffc00040a4ca981 */ /* 0x000528000c2e1900 */
[----:B------:R-:W4:Y:S04]  /*3710*/  @!P0 LDG.E.EL R25, desc[UR4][R8.64+-0x400] ;  /* 0xfffc000408198981 */ /* 0x000f28000c2e1900 */
[----:B------:R-:W4:Y:S01]  /*3720*/  @!P0 LDG.E.EL R42, desc[UR4][R8.64+-0x400] ;  /* 0xfffc0004082a8981 */ /* 0x000f22000c2e1900 */
[----:B--2---:R-:W-:-:S03]  /*3730*/  IMAD.WIDE R10, R43, 0x4, R14 ;  /* 0x000000042b0a7825 */ /* 0x004fc600078e020e */
[----:B------:R-:W2:Y:S04]  /*3740*/  @!P0 LDG.E.EL R45, desc[UR4][R8.64+-0x400] ;  /* 0xfffc0004082d8981 */ /* 0x000ea8000c2e1900 */
[----:B------:R1:W2:Y:S04]  /*3750*/  @!P0 LDG.E.EL R56, desc[UR4][R8.64+-0x400] ;  /* 0xfffc000408388981 */ /* 0x0002a8000c2e1900 */
[----:B------:R-:W2:Y:S04]  /*3760*/  @!P0 LDG.E.EL R59, desc[UR4][R10.64+-0x400] ;  /* 0xfffc00040a3b8981 */ /* 0x000ea8000c2e1900 */
[----:B------:R-:W2:Y:S01]  /*3770*/  @!P0 LDG.E.EL R62, desc[UR4][R10.64+-0x400] ;  /* 0xfffc00040a3e8981 */ /* 0x000ea2000c2e1900 */
[----:B-1----:R-:W-:-:S03]  /*3780*/  VIADD R9, R40, 0xffeac000 ;  /* 0xffeac00028097836 */ /* 0x002fc60000000000 */
[----:B------:R-:W2:Y:S01]  /*3790*/  @!P0 LDG.E.EL R63, desc[UR4][R10.64+-0x400] ;  /* 0xfffc00040a3f8981 */ /* 0x000ea2000c2e1900 */
[----:B------:R-:W-:Y:S01]  /*37a0*/  IMAD.WIDE R30, R9, 0x4, R30 ;  /* 0x00000004091e7825 */ /* 0x000fe200078e021e */
[----:B------:R-:W-:Y:S02]  /*37b0*/  CS2R R8, SRZ ;  /* 0x0000000000087805 */ /* 0x000fe4000001ff00 */
[----:B------:R1:W2:Y:S01]  /*37c0*/  @!P0 LDG.E.EL R64, desc[UR4][R10.64+-0x400] ;  /* 0xfffc00040a408981 */ /* 0x0002a2000c2e1900 */
[----:B------:R-:W-:Y:S01]  /*37d0*/  IMAD.MOV.U32 R43, RZ, RZ, RZ ;  /* 0x000000ffff2b7224 */ /* 0x000fe200078e00ff */
[----:B-1----:R-:W-:Y:S01]  /*37e0*/  CS2R R10, SRZ ;  /* 0x00000000000a7805 */ /* 0x002fe2000001ff00 */
[----:B------:R-:W-:-:S05]  /*37f0*/  IMAD.WIDE R12, R41, 0x4, R12 ;  /* 0x00000004290c7825 */ /* 0x000fca00078e020c */
[----:B------:R-:W2:Y:S01]  /*3800*/  @!P3 LDG.E.128 R8, desc[UR4][R30.64] ;  /* 0x000000041e08b981 */ /* 0x000ea2000c1e1d00 */
[----:B------:R-:W-:-:S03]  /*3810*/  IMAD.WIDE R14, R41, 0x4, R14 ;  /* 0x00000004290e7825 */ /* 0x000fc600078e020e */
[----:B------:R-:W2:Y:S01]  /*3820*/  @!P2 LDG.E.EL R65, desc[UR4][R12.64+-0x400] ;  /* 0xfffc00040c41a981 */ /* 0x000ea2000c2e1900 */
[----:B------:R-:W-:-:S03]  /*3830*/  IMAD.WIDE R40, R41, 0x4, R28 ;  /* 0x0000000429287825 */ /* 0x000fc600078e021c */
[----:B------:R-:W2:Y:S01]  /*3840*/  @!P2 LDG.E.EL R71, desc[UR4][R12.64+-0x400] ;  /* 0xfffc00040c47a981 */ /* 0x000ea2000c2e1900 */
[----:B0-----:R-:W-:-:S03]  /*3850*/  IMAD.WIDE R28, R0, 0x4, R16 ;  /* 0x00000004001c7825 */ /* 0x001fc600078e0210 */
[----:B------:R-:W2:Y:S04]  /*3860*/  @!P2 LDG.E.EL R69, desc[UR4][R12.64+-0x400] ;  /* 0xfffc00040c45a981 */ /* 0x000ea8000c2e1900 */
[----:B------:R0:W2:Y:S04]  /*3870*/  @!P2 LDG.E.EL R70, desc[UR4][R12.64+-0x400] ;  /* 0xfffc00040c46a981 */ /* 0x0000a8000c2e1900 */
[----:B------:R-:W2:Y:S04]  /*3880*/  @!P2 LDG.E.EL R43, desc[UR4][R14.64+-0x400] ;  /* 0xfffc00040e2ba981 */ /* 0x000ea8000c2e1900 */
[----:B------:R-:W2:Y:S01]  /*3890*/  @!P2 LDG.E.EL R75, desc[UR4][R14.64+-0x400] ;  /* 0xfffc00040e4ba981 */ /* 0x000ea2000c2e1900 */
[----:B0-----:R-:W-:-:S03]  /*38a0*/  CS2R R12, SRZ ;  /* 0x00000000000c7805 */ /* 0x001fc6000001ff00 */
[----:B------:R-:W2:Y:S04]  /*38b0*/  @!P2 LDG.E.EL R78, desc[UR4][R14.64+-0x400] ;  /* 0xfffc00040e4ea981 */ /* 0x000ea8000c2e1900 */
[----:B------:R0:W2:Y:S04]  /*38c0*/  @!P2 LDG.E.EL R79, desc[UR4][R14.64+-0x400] ;  /* 0xfffc00040e4fa981 */ /* 0x0000a8000c2e1900 */
[----:B------:R-:W2:Y:S04]  /*38d0*/  @!P3 LDG.E.EL R32, desc[UR4][R40.64+-0x900] ;  /* 0xfff700042820b981 */ /* 0x000ea8000c2e1900 */
[----:B------:R-:W2:Y:S01]  /*38e0*/  @!P3 LDG.E.EL R97, desc[UR4][R40.64+-0x900] ;  /* 0xfff700042861b981 */ /* 0x000ea2000c2e1900 */
[----:B0-----:R-:W-:-:S03]  /*38f0*/  CS2R R14, SRZ ;  /* 0x00000000000e7805 */ /* 0x001fc6000001ff00 */
[----:B------:R-:W2:Y:S04]  /*3900*/  @!P3 LDG.E.EL R96, desc[UR4][R40.64+-0x900] ;  /* 0xfff700042860b981 */ /* 0x000ea8000c2e1900 */
[----:B------:R0:W2:Y:S01]  /*3910*/  @!P2 LDG.E.128 R12, desc[UR4][R28.64] ;  /* 0x000000041c0ca981 */ /* 0x0000a2000c1e1d00 */
[----:B------:R-:W-:-:S03]  /*3920*/  FMUL R80, R80, R19 ;  /* 0x0000001350507220 */ /* 0x000fc60000400000 */
[----:B------:R1:W2:Y:S01]  /*3930*/  @!P3 LDG.E.EL R95, desc[UR4][R40.64+-0x900] ;  /* 0xfff70004285fb981 */ /* 0x0002a2000c2e1900 */
[----:B------:R-:W-:Y:S01]  /*3940*/  IMAD.WIDE R26, R2, 0x4, R16 ;  /* 0x00000004021a7825 */ /* 0x000fe200078e0210 */
[----:B------:R-:W-:Y:S02]  /*3950*/  CS2R R16, SRZ ;  /* 0x0000000000107805 */ /* 0x000fe4000001ff00 */
[----:B------:R-:W-:-:S06]  /*3960*/  CS2R R18, SRZ ;  /* 0x0000000000127805 */ /* 0x000fcc000001ff00 */
[----:B------:R0:W2:Y:S01]  /*3970*/  @!P0 LDG.E.128 R16, desc[UR4][R26.64] ;  /* 0x000000041a108981 */ /* 0x0000a2000c1e1d00 */
[----:B------:R-:W0:Y:S08]  /*3980*/  MUFU.RCP R33, R66 ;  /* 0x0000004200217308 */ /* 0x000e300000001000 */
[----:B------:R-:W0:Y:S08]  /*3990*/  MUFU.RCP R31, R52 ;  /* 0x00000034001f7308 */ /* 0x000e300000001000 */
[----:B------:R-:W1:Y:S08]  /*39a0*/  MUFU.RCP R2, R83 ;  /* 0x0000005300027308 */ /* 0x000e700000001000 */
[----:B------:R-:W5:Y:S01]  /*39b0*/  MUFU.RCP R0, R53 ;  /* 0x0000003500007308 */ /* 0x000f620000001000 */
[----:B0-----:R-:W-:Y:S01]  /*39c0*/  FMUL R101, R33, R24 ;  /* 0x0000001821657220 */ /* 0x001fe20000400000 */
[----:B------:R-:W-:Y:S01]  /*39d0*/  FMUL R28, R31, R22 ;  /* 0x000000161f1c7220 */ /* 0x000fe20000400000 */
[----:B------:R-:W-:Y:S01]  /*39e0*/  @!P6 FMUL R86, R86, 16777216 ;  /* 0x4b8000005656e820 */ /* 0x000fe20000400000 */
[----:B---3--:R-:W-:Y:S01]  /*39f0*/  SEL R89, R89, RZ, !P3 ;  /* 0x000000ff59597207 */ /* 0x008fe20005800000 */
[----:B-1----:R-:W-:Y:S01]  /*3a00*/  FMUL R24, R2, R67 ;  /* 0x0000004302187220 */ /* 0x002fe20000400000 */
[----:B-----5:R-:W-:-:S02]  /*3a10*/  SEL R88, R88, RZ, !P3 ;  /* 0x000000ff58587207 */ /* 0x020fc40005800000 */
[----:B------:R-:W0:Y:S01]  /*3a20*/  MUFU.RCP R85, R85 ;  /* 0x0000005500557308 */ /* 0x000e220000001000 */
[----:B------:R-:W-:Y:S01]  /*3a30*/  FMUL R31, R0, R21 ;  /* 0x00000015001f7220 */ /* 0x000fe20000400000 */
[----:B------:R-:W-:-:S06]  /*3a40*/  SEL R21, R90, RZ, !P3 ;  /* 0x000000ff5a157207 */ /* 0x000fcc0005800000 */
[----:B------:R-:W1:Y:S01]  /*3a50*/  MUFU.RCP R86, R86 ;  /* 0x0000005600567308 */ /* 0x000e620000001000 */
[----:B------:R-:W-:Y:S02]  /*3a60*/  SEL R93, R93, RZ, !P3 ;  /* 0x000000ff5d5d7207 */ /* 0x000fe40005800000 */
[----:B------:R-:W-:-:S05]  /*3a70*/  SEL R22, R92, RZ, !P3 ;  /* 0x000000ff5c167207 */ /* 0x000fca0005800000 */
[----:B------:R-:W3:Y:S01]  /*3a80*/  MUFU.RCP R29, R84 ;  /* 0x00000054001d7308 */ /* 0x000ee20000001000 */
[----:B------:R-:W-:Y:S01]  /*3a90*/  @!P6 FMUL R81, R81, 16777216 ;  /* 0x4b8000005151e820 */ /* 0x000fe20000400000 */
[----:B0-----:R-:W-:-:S03]  /*3aa0*/  FMUL R41, R85, R72 ;  /* 0x0000004855297220 */ /* 0x001fc60000400000 */
[----:B-1----:R-:W-:Y:S01]  /*3ab0*/  FMUL R81, R86, R81 ;  /* 0x0000005156517220 */ /* 0x002fe20000400000 */
[----:B---3--:R-:W-:Y:S01]  /*3ac0*/  FMUL R29, R29, R68 ;  /* 0x000000441d1d7220 */ /* 0x008fe20000400000 */
[----:B------:R-:W-:-:S04]  /*3ad0*/  FSETP.GEU.AND P6, PT, R51, RZ, PT ;  /* 0x000000ff3300720b */ /* 0x000fc80003fce000 */
[----:B------:R-:W-:Y:S01]  /*3ae0*/  FSEL R51, R51, RZ, P6 ;  /* 0x000000ff33337208 */ /* 0x000fe20003000000 */
[----:B------:R-:W0:Y:S08]  /*3af0*/  MUFU.RCP R55, R55 ;  /* 0x0000003700377308 */ /* 0x000e300000001000 */
[----:B------:R-:W1:Y:S01]  /*3b00*/  MUFU.RCP R54, R54 ;  /* 0x0000003600367308 */ /* 0x000e620000001000 */
[----:B0-----:R-:W-:Y:S01]  /*3b10*/  FMUL R33, R55, R44 ;  /* 0x0000002c37217220 */ /* 0x001fe20000400000 */
[----:B-1----:R-:W-:Y:S01]  /*3b20*/  FMUL R23, R54, R23 ;  /* 0x0000001736177220 */ /* 0x002fe20000400000 */
[----:B----4-:R-:W-:-:S02]  /*3b30*/  SEL R77, R77, RZ, !P2 ;  /* 0x000000ff4d4d7207 */ /* 0x010fc40005000000 */
[----:B--2---:R-:W-:Y:S02]  /*3b40*/  SEL R2, R10, RZ, !P3 ;  /* 0x000000ff0a027207 */ /* 0x004fe40005800000 */
[----:B------:R-:W-:Y:S02]  /*3b50*/  SEL R0, R11, RZ, !P3 ;  /* 0x000000ff0b007207 */ /* 0x000fe40005800000 */
[----:B------:R-:W-:Y:S02]  /*3b60*/  SEL R9, R9, RZ, !P3 ;  /* 0x000000ff09097207 */ /* 0x000fe40005800000 */
[----:B------:R-:W-:Y:S02]  /*3b70*/  SEL R8, R8, RZ, !P3 ;  /* 0x000000ff08087207 */ /* 0x000fe40005800000 */
[----:B------:R-:W-:Y:S01]  /*3b80*/  SEL R11, R87, RZ, !P3 ;  /* 0x000000ff570b7207 */ /* 0x000fe20005800000 */
[----:B------:R-:W-:Y:S01]  /*3b90*/  FADD R2, R2, -R89 ;  /* 0x8000005902027221 */ /* 0x000fe20000000000 */
[----:B------:R-:W-:Y:S01]  /*3ba0*/  FADD R0, R0, -R21 ;  /* 0x8000001500007221 */ /* 0x000fe20000000000 */
[----:B------:R-:W-:Y:S01]  /*3bb0*/  FADD R9, R9, -R88 ;  /* 0x8000005809097221 */ /* 0x000fe20000000000 */
[----:B------:R-:W-:Y:S01]  /*3bc0*/  SEL R21, R94, RZ, !P3 ;  /* 0x000000ff5e157207 */ /* 0x000fe20005800000 */
[----:B------:R-:W-:Y:S01]  /*3bd0*/  FADD R11, R8, -R11 ;  /* 0x8000000b080b7221 */ /* 0x000fe20000000000 */
[----:B------:R-:W-:Y:S01]  /*3be0*/  FMUL R2, R99, R2 ;  /* 0x0000000263027220 */ /* 0x000fe20000400000 */
[----:B------:R-:W-:Y:S01]  /*3bf0*/  FMUL R0, R101, R0 ;  /* 0x0000000065007220 */ /* 0x000fe20000400000 */
[----:B------:R-:W-:Y:S01]  /*3c00*/  FMUL R9, R82, R9 ;  /* 0x0000000952097220 */ /* 0x000fe20000400000 */
[----:B------:R-:W-:Y:S01]  /*3c10*/  FMUL R11, R80, R11 ;  /* 0x0000000b500b7220 */ /* 0x000fe20000400000 */
[----:B------:R-:W-:-:S02]  /*3c20*/  SEL R71, R71, RZ, !P2 ;  /* 0x000000ff47477207 */ /* 0x000fc40005000000 */
[----:B------:R-:W-:Y:S02]  /*3c30*/  SEL R10, R32, RZ, !P3 ;  /* 0x000000ff200a7207 */ /* 0x000fe40005800000 */
[----:B------:R-:W-:-:S03]  /*3c40*/  SEL R8, R97, RZ, !P3 ;  /* 0x000000ff61087207 */ /* 0x000fc60005800000 */
[----:B------:R-:W-:Y:S01]  /*3c50*/  FFMA R10, R93, R2, R10 ;  /* 0x000000025d0a7223 */ /* 0x000fe2000000000a */
[----:B------:R-:W-:Y:S01]  /*3c60*/  SEL R27, R96, RZ, !P3 ;  /* 0x000000ff601b7207 */ /* 0x000fe20005800000 */
[----:B------:R-:W-:Y:S01]  /*3c70*/  FFMA R21, R21, R0, R8 ;  /* 0x0000000015157223 */ /* 0x000fe20000000008 */
[----:B------:R-:W-:-:S03]  /*3c80*/  SEL R2, R14, RZ, !P2 ;  /* 0x000000ff0e027207 */ /* 0x000fc60005000000 */
[----:B------:R-:W-:Y:S01]  /*3c90*/  FFMA R22, R22, R9, R27 ;  /* 0x0000000916167223 */ /* 0x000fe2000000001b */
[----:B------:R-:W-:Y:S02]  /*3ca0*/  SEL R0, R15, RZ, !P2 ;  /* 0x000000ff0f007207 */ /* 0x000fe40005000000 */
[----:B------:R-:W-:Y:S02]  /*3cb0*/  SEL R8, R13, RZ, !P2 ;  /* 0x000000ff0d087207 */ /* 0x000fe40005000000 */
[----:B------:R-:W-:Y:S02]  /*3cc0*/  SEL R27, R76, RZ, !P2 ;  /* 0x000000ff4c1b7207 */ /* 0x000fe40005000000 */
[----:B------:R-:W-:Y:S01]  /*3cd0*/  SEL R15, R74, RZ, !P2 ;  /* 0x000000ff4a0f7207 */ /* 0x000fe20005000000 */
[----:B------:R-:W-:Y:S01]  /*3ce0*/  FADD R2, R2, -R77 ;  /* 0x8000004d02027221 */ /* 0x000fe20000000000 */
[----:B------:R-:W-:Y:S02]  /*3cf0*/  SEL R14, R91, RZ, !P3 ;  /* 0x000000ff5b0e7207 */ /* 0x000fe40005800000 */
[----:B------:R-:W-:-:S02]  /*3d00*/  SEL R13, R95, RZ, !P3 ;  /* 0x000000ff5f0d7207 */ /* 0x000fc40005800000 */
[----:B------:R-:W-:Y:S01]  /*3d10*/  SEL R9, R12, RZ, !P2 ;  /* 0x000000ff0c097207 */ /* 0x000fe20005000000 */
[----:B------:R-:W-:Y:S01]  /*3d20*/  FADD R0, R0, -R27 ;  /* 0x8000001b00007221 */ /* 0x000fe20000000000 */
[----:B------:R-:W-:Y:S01]  /*3d30*/  SEL R12, R73, RZ, !P2 ;  /* 0x000000ff490c7207 */ /* 0x000fe20005000000 */
[----:B------:R-:W-:Y:S01]  /*3d40*/  FADD R8, R8, -R15 ;  /* 0x8000000f08087221 */ /* 0x000fe20000000000 */
[----:B------:R-:W-:Y:S01]  /*3d50*/  SEL R15, R69, RZ, !P2 ;  /* 0x000000ff450f7207 */ /* 0x000fe20005000000 */
[----:B------:R-:W-:Y:S01]  /*3d60*/  FFMA R13, R14, R11, R13 ;  /* 0x0000000b0e0d7223 */ /* 0x000fe2000000000d */
[----:B------:R-:W-:Y:S01]  /*3d70*/  SEL R78, R78, RZ, !P2 ;  /* 0x000000ff4e4e7207 */ /* 0x000fe20005000000 */
[----:B------:R-:W-:Y:S01]  /*3d80*/  FMUL R2, R41, R2 ;  /* 0x0000000229027220 */ /* 0x000fe20000400000 */
[----:B------:R-:W-:Y:S01]  /*3d90*/  SEL R11, R70, RZ, !P2 ;  /* 0x000000ff460b7207 */ /* 0x000fe20005000000 */
[----:B------:R-:W-:Y:S01]  /*3da0*/  FADD R9, R9, -R12 ;  /* 0x8000000c09097221 */ /* 0x000fe20000000000 */
[----:B------:R-:W-:Y:S01]  /*3db0*/  SEL R14, R79, RZ, !P2 ;  /* 0x000000ff4f0e7207 */ /* 0x000fe20005000000 */
[----:B------:R-:W-:Y:S01]  /*3dc0*/  FMUL R0, R81, R0 ;  /* 0x0000000051007220 */ /* 0x000fe20000400000 */
[----:B------:R-:W-:Y:S01]  /*3dd0*/  SEL R12, R75, RZ, !P2 ;  /* 0x000000ff4b0c7207 */ /* 0x000fe20005000000 */
[----:B------:R-:W-:Y:S01]  /*3de0*/  FMUL R8, R29, R8 ;  /* 0x000000081d087220 */ /* 0x000fe20000400000 */
[----:B------:R-:W-:Y:S01]  /*3df0*/  FFMA R15, R15, R2, R78 ;  /* 0x000000020f0f7223 */ /* 0x000fe2000000004e */
[----:B------:R-:W-:Y:S01]  /*3e00*/  SEL R2, R16, RZ, !P0 ;  /* 0x000000ff10027207 */ /* 0x000fe20004000000 */
[----:B------:R-:W-:Y:S01]  /*3e10*/  FFMA R14, R11, R0, R14 ;  /* 0x000000000b0e7223 */ /* 0x000fe2000000000e */
[----:B------:R-:W-:Y:S01]  /*3e20*/  SEL R16, R65, RZ, !P2 ;  /* 0x000000ff41107207 */ /* 0x000fe20005000000 */
[----:B------:R-:W-:Y:S01]  /*3e30*/  FMUL R9, R24, R9 ;  /* 0x0000000918097220 */ /* 0x000fe20000400000 */
[----:B------:R-:W-:Y:S01]  /*3e40*/  SEL R43, R43, RZ, !P2 ;  /* 0x000000ff2b2b7207 */ /* 0x000fe20005000000 */
[----:B------:R-:W-:Y:S01]  /*3e50*/  FFMA R24, R71, R8, R12 ;  /* 0x0000000847187223 */ /* 0x000fe2000000000c */
[----:B------:R-:W-:-:S02]  /*3e60*/  SEL R11, R58, RZ, !P0 ;  /* 0x000000ff3a0b7207 */ /* 0x000fc40004000000 */
[----:B------:R-:W-:Y:S01]  /*3e70*/  SEL R8, R17, RZ, !P0 ;  /* 0x000000ff11087207 */ /* 0x000fe20004000000 */
[----:B------:R-:W-:Y:S01]  /*3e80*/  FFMA R16, R16, R9, R43 ;  /* 0x0000000910107223 */ /* 0x000fe2000000002b */
[----:B------:R-:W-:Y:S01]  /*3e90*/  SEL R17, R60, RZ, !P0 ;  /* 0x000000ff3c117207 */ /* 0x000fe20004000000 */
[----:B------:R-:W-:Y:S01]  /*3ea0*/  FADD R9, R2, -R11 ;  /* 0x8000000b02097221 */ /* 0x000fe20000000000 */
[----:B------:R-:W-:Y:S02]  /*3eb0*/  SHF.R.U32.HI R12, RZ, 0x3, R20 ;  /* 0x00000003ff0c7819 */ /* 0x000fe40000011614 */
[----:B------:R-:W-:Y:S01]  /*3ec0*/  FSETP.GEU.AND P6, PT, R13, RZ, PT ;  /* 0x000000ff0d00720b */ /* 0x000fe20003fce000 */
[----:B------:R-:W-:Y:S01]  /*3ed0*/  FADD R8, R8, -R17 ;  /* 0x8000001108087221 */ /* 0x000fe20000000000 */
[----:B------:R-:W-:Y:S01]  /*3ee0*/  FMUL R11, R28, R9 ;  /* 0x000000091c0b7220 */ /* 0x000fe20000400000 */
[----:B------:R-:W-:Y:S02]  /*3ef0*/  LOP3.LUT R9, R12, 0x1, RZ, 0xc0, !PT ;  /* 0x000000010c097812 */ /* 0x000fe400078ec0ff */
[----:B------:R-:W-:Y:S01]  /*3f00*/  FMUL R12, R31, R8 ;  /* 0x000000081f0c7220 */ /* 0x000fe20000400000 */
[----:B------:R-:W-:-:S02]  /*3f10*/  FSEL R8, R13, RZ, P6 ;  /* 0x000000ff0d087208 */ /* 0x000fc40003000000 */
[----:B------:R-:W-:Y:S02]  /*3f20*/  ISETP.NE.U32.AND P6, PT, R9, 0x1, PT ;  /* 0x000000010900780c */ /* 0x000fe40003fc5070 */
[----:B------:R-:W-:Y:S02]  /*3f30*/  SHF.R.U32.HI R9, RZ, 0x2, R20 ;  /* 0x00000002ff097819 */ /* 0x000fe40000011614 */
[----:B------:R-:W-:Y:S02]  /*3f40*/  FSEL R50, R50, RZ, P6 ;  /* 0x000000ff32327208 */ /* 0x000fe40003000000 */
[C---:B------:R-:W-:Y:S02]  /*3f50*/  FSETP.GEU.AND P6, PT, R22.reuse, RZ, PT ;  /* 0x000000ff1600720b */ /* 0x040fe40003fce000 */
[----:B------:R-:W-:Y:S02]  /*3f60*/  LOP3.LUT R13, R9, 0x1, RZ, 0xc0, !PT ;  /* 0x00000001090d7812 */ /* 0x000fe400078ec0ff */
[----:B------:R-:W-:-:S02]  /*3f70*/  FSEL R9, R22, RZ, P6 ;  /* 0x000000ff16097208 */ /* 0x000fc40003000000 */
[----:B------:R-:W-:Y:S02]  /*3f80*/  ISETP.NE.U32.AND P6, PT, R13, 0x1, PT ;  /* 0x000000010d00780c */ /* 0x000fe40003fc5070 */
[----:B------:R-:W-:Y:S02]  /*3f90*/  SEL R0, R19, RZ, !P0 ;  /* 0x000000ff13007207 */ /* 0x000fe40004000000 */
[----:B------:R-:W-:Y:S02]  /*3fa0*/  SEL R57, R57, RZ, !P0 ;  /* 0x000000ff39397207 */ /* 0x000fe40004000000 */
[----:B------:R-:W-:Y:S02]  /*3fb0*/  SHF.R.U32.HI R13, RZ, 0x1, R20 ;  /* 0x00000001ff0d7819 */ /* 0x000fe40000011614 */
[----:B------:R-:W-:Y:S02]  /*3fc0*/  SEL R18, R18, RZ, !P0 ;  /* 0x000000ff12127207 */ /* 0x000fe40004000000 */
[----:B------:R-:W-:-:S02]  /*3fd0*/  SEL R61, R61, RZ, !P0 ;  /* 0x000000ff3d3d7207 */ /* 0x000fc40004000000 */
[----:B------:R-:W-:Y:S01]  /*3fe0*/  FSEL R49, R49, RZ, P6 ;  /* 0x000000ff31317208 */ /* 0x000fe20003000000 */
[----:B------:R-:W-:Y:S01]  /*3ff0*/  FADD R0, R0, -R57 ;  /* 0x8000003900007221 */ /* 0x000fe20000000000 */
[----:B------:R-:W-:Y:S02]  /*4000*/  FSETP.GEU.AND P6, PT, R10, RZ, PT ;  /* 0x000000ff0a00720b */ /* 0x000fe40003fce000 */
[----:B------:R-:W-:Y:S01]  /*4010*/  LOP3.LUT R13, R13, 0x1, RZ, 0xc0, !PT ;  /* 0x000000010d0d7812 */ /* 0x000fe200078ec0ff */
[----:B------:R-:W-:Y:S01]  /*4020*/  FADD R2, R18, -R61 ;  /* 0x8000003d12027221 */ /* 0x000fe20000000000 */
[----:B------:R-:W-:Y:S01]  /*4030*/  SEL R17, R56, RZ, !P0 ;  /* 0x000000ff38117207 */ /* 0x000fe20004000000 */
[----:B------:R-:W-:Y:S01]  /*4040*/  FMUL R0, R33, R0 ;  /* 0x0000000021007220 */ /* 0x000fe20000400000 */
[----:B------:R-:W-:Y:S02]  /*4050*/  SEL R64, R64, RZ, !P0 ;  /* 0x000000ff40407207 */ /* 0x000fe40004000000 */
[----:B------:R-:W-:-:S02]  /*4060*/  FSEL R10, R10, RZ, P6 ;  /* 0x000000ff0a0a7208 */ /* 0x000fc40003000000 */
[----:B------:R-:W-:Y:S02]  /*4070*/  SEL R18, R25, RZ, !P0 ;  /* 0x000000ff19127207 */ /* 0x000fe40004000000 */
[----:B------:R-:W-:Y:S02]  /*4080*/  SEL R59, R59, RZ, !P0 ;  /* 0x000000ff3b3b7207 */ /* 0x000fe40004000000 */
[----:B------:R-:W-:Y:S01]  /*4090*/  ISETP.NE.U32.AND P6, PT, R13, 0x1, PT ;  /* 0x000000010d00780c */ /* 0x000fe20003fc5070 */
[----:B------:R-:W-:Y:S01]  /*40a0*/  FFMA R0, R17, R0, R64 ;  /* 0x0000000011007223 */ /* 0x000fe20000000040 */
[----:B------:R-:W-:Y:S01]  /*40b0*/  SEL R17, R42, RZ, !P0 ;  /* 0x000000ff2a117207 */ /* 0x000fe20004000000 */
[----:B------:R-:W-:Y:S01]  /*40c0*/  FFMA R13, R18, R11, R59 ;  /* 0x0000000b120d7223 */ /* 0x000fe2000000003b */
[----:B------:R-:W-:Y:S01]  /*40d0*/  FSEL R34, R34, RZ, P6 ;  /* 0x000000ff22227208 */ /* 0x000fe20003000000 */
[----:B------:R-:W-:Y:S01]  /*40e0*/  FMUL R2, R23, R2 ;  /* 0x0000000217027220 */ /* 0x000fe20000400000 */
[----:B------:R-:W-:-:S02]  /*40f0*/  SEL R45, R45, RZ, !P0 ;  /* 0x000000ff2d2d7207 */ /* 0x000fc40004000000 */
[----:B------:R-:W-:Y:S02]  /*4100*/  SEL R22, R63, RZ, !P0 ;  /* 0x000000ff3f167207 */ /* 0x000fe40004000000 */
[----:B------:R-:W-:Y:S02]  /*4110*/  SEL R62, R62, RZ, !P0 ;  /* 0x000000ff3e3e7207 */ /* 0x000fe40004000000 */
[----:B------:R-:W-:Y:S01]  /*4120*/  FSETP.GEU.AND P6, PT, R21, RZ, PT ;  /* 0x000000ff1500720b */ /* 0x000fe20003fce000 */
[----:B------:R-:W-:Y:S02]  /*4130*/  FFMA R2, R45, R2, R22 ;  /* 0x000000022d027223 */ /* 0x000fe40000000016 */
[----:B------:R-:W-:Y:S01]  /*4140*/  FFMA R12, R17, R12, R62 ;  /* 0x0000000c110c7223 */ /* 0x000fe2000000003e */
[----:B------:R-:W-:Y:S02]  /*4150*/  FSEL R11, R21, RZ, P6 ;  /* 0x000000ff150b7208 */ /* 0x000fe40003000000 */
[----:B------:R-:W-:-:S02]  /*4160*/  FSETP.GEU.AND P6, PT, R13, RZ, PT ;  /* 0x000000ff0d00720b */ /* 0x000fc40003fce000 */
[----:B------:R-:W-:Y:S02]  /*4170*/  @P3 FSEL R8, R50, RZ, P5 ;  /* 0x000000ff32083208 */ /* 0x000fe40002800000 */
[----:B------:R-:W-:Y:S02]  /*4180*/  @P3 FSEL R9, R49, RZ, P5 ;  /* 0x000000ff31093208 */ /* 0x000fe40002800000 */
[----:B------:R-:W-:Y:S02]  /*4190*/  @P3 FSEL R10, R34, RZ, P5 ;  /* 0x000000ff220a3208 */ /* 0x000fe40002800000 */
[----:B------:R-:W-:Y:S02]  /*41a0*/  @P3 FSEL R11, R51, RZ, P5 ;  /* 0x000000ff330b3208 */ /* 0x000fe40002800000 */
[----:B------:R-:W-:Y:S02]  /*41b0*/  @!P0 FSEL R4, R13, RZ, P6 ;  /* 0x000000ff0d048208 */ /* 0x000fe40003000000 */
[----:B------:R-:W-:-:S02]  /*41c0*/  FSETP.GEU.AND P5, PT, R12, RZ, PT ;  /* 0x000000ff0c00720b */ /* 0x000fc40003fae000 */
[----:B------:R-:W-:Y:S02]  /*41d0*/  FSETP.GEU.AND P6, PT, R2, RZ, PT ;  /* 0x000000ff0200720b */ /* 0x000fe40003fce000 */
[----:B------:R-:W-:Y:S02]  /*41e0*/  SHF.R.U32.HI R13, RZ, 0xe, R20 ;  /* 0x0000000eff0d7819 */ /* 0x000fe40000011614 */
[----:B------:R-:W-:Y:S02]  /*41f0*/  @!P0 FSEL R5, R12, RZ, P5 ;  /* 0x000000ff0c058208 */ /* 0x000fe40002800000 */
[----:B------:R-:W-:Y:S02]  /*4200*/  @!P0 FSEL R6, R2, RZ, P6 ;  /* 0x000000ff02068208 */ /* 0x000fe40003000000 */
[----:B------:R-:W-:Y:S02]  /*4210*/  FSETP.GEU.AND P5, PT, R0, RZ, PT ;  /* 0x000000ff0000720b */ /* 0x000fe40003fae000 */
[----:B------:R-:W-:-:S02]  /*4220*/  FSETP.GEU.AND P6, PT, R16, RZ, PT ;  /* 0x000000ff1000720b */ /* 0x000fc40003fce000 */
[----:B------:R-:W-:Y:S02]  /*4230*/  LOP3.LUT R13, R13, 0x1, RZ, 0xc0, !PT ;  /* 0x000000010d0d7812 */ /* 0x000fe400078ec0ff */
[----:B------:R-:W-:Y:S02]  /*4240*/  @!P0 FSEL R7, R0, RZ, P5 ;  /* 0x000000ff00078208 */ /* 0x000fe40002800000 */
[----:B------:R-:W-:Y:S02]  /*4250*/  @!P2 FSEL R8, R16, RZ, P6 ;  /* 0x000000ff1008a208 */ /* 0x000fe40003000000 */
[----:B------:R-:W-:Y:S02]  /*4260*/  FSETP.GEU.AND P6, PT, R15, RZ, PT ;  /* 0x000000ff0f00720b */ /* 0x000fe40003fce000 */
[----:B------:R-:W-:Y:S02]  /*4270*/  SHF.R.U32.HI R0, RZ, 0xd, R20 ;  /* 0x0000000dff007819 */ /* 0x000fe40000011614 */
[----:B------:R-:W-:-:S02]  /*4280*/  ISETP.NE.U32.AND P0, PT, R13, 0x1, PT ;  /* 0x000000010d00780c */ /* 0x000fc40003f05070 */
[----:B------:R-:W-:Y:S01]  /*4290*/  FSETP.GEU.AND P5, PT, R24, RZ, PT ;  /* 0x000000ff1800720b */ /* 0x000fe20003fae000 */
[----:B------:R-:W0:Y:S01]  /*42a0*/  LDC.64 R12, c[0x0][0x2b0] ;  /* 0x0000ac00ff0c7b82 */ /* 0x000e220000000a00 */
[----:B------:R-:W-:Y:S02]  /*42b0*/  @!P2 FSEL R10, R15, RZ, P6 ;  /* 0x000000ff0f0aa208 */ /* 0x000fe40003000000 */
[----:B------:R-:W-:Y:S02]  /*42c0*/  LOP3.LUT R0, R0, 0x1, RZ, 0xc0, !PT ;  /* 0x0000000100007812 */ /* 0x000fe400078ec0ff */
[--C-:B------:R-:W-:Y:S02]  /*42d0*/  SHF.R.U32.HI R2, RZ, 0x9, R20.reuse ;  /* 0x00000009ff027819 */ /* 0x100fe40000011614 */
[----:B------:R-:W-:Y:S02]  /*42e0*/  SHF.R.U32.HI R15, RZ, 0x8, R20 ;  /* 0x00000008ff0f7819 */ /* 0x000fe40000011614 */
[----:B------:R-:W-:-:S02]  /*42f0*/  @!P2 FSEL R9, R24, RZ, P5 ;  /* 0x000000ff1809a208 */ /* 0x000fc40002800000 */
[----:B------:R-:W-:Y:S02]  /*4300*/  FSETP.GEU.AND P6, PT, R14, RZ, PT ;  /* 0x000000ff0e00720b */ /* 0x000fe40003fce000 */
[----:B------:R-:W-:Y:S02]  /*4310*/  ISETP.NE.U32.AND P5, PT, R0, 0x1, PT ;  /* 0x000000010000780c */ /* 0x000fe40003fa5070 */
[----:B------:R-:W-:Y:S02]  /*4320*/  LOP3.LUT R0, R2, 0x1, RZ, 0xc0, !PT ;  /* 0x0000000102007812 */ /* 0x000fe400078ec0ff */
[----:B------:R-:W-:Y:S02]  /*4330*/  LOP3.LUT R15, R15, 0x1, RZ, 0xc0, !PT ;  /* 0x000000010f0f7812 */ /* 0x000fe400078ec0ff */
[----:B------:R-:W-:Y:S02]  /*4340*/  SHF.R.U32.HI R2, RZ, 0xa, R20 ;  /* 0x0000000aff027819 */ /* 0x000fe40000011614 */
[----:B------:R-:W-:-:S02]  /*4350*/  @!P2 FSEL R11, R14, RZ, P6 ;  /* 0x000000ff0e0ba208 */ /* 0x000fc40003000000 */
[----:B------:R-:W-:Y:S02]  /*4360*/  ISETP.NE.U32.AND P6, PT, R0, 0x1, PT ;  /* 0x000000010000780c */ /* 0x000fe40003fc5070 */
[----:B------:R-:W-:Y:S02]  /*4370*/  ISETP.NE.U32.AND P2, PT, R15, 0x1, PT ;  /* 0x000000010f00780c */ /* 0x000fe40003f45070 */
[--C-:B------:R-:W-:Y:S02]  /*4380*/  SHF.R.U32.HI R17, RZ, 0xf, R20.reuse ;  /* 0x0000000fff117819 */ /* 0x100fe40000011614 */
[--C-:B------:R-:W-:Y:S02]  /*4390*/  SHF.R.U32.HI R0, RZ, 0xb, R20.reuse ;  /* 0x0000000bff007819 */ /* 0x100fe40000011614 */
[----:B------:R-:W-:Y:S02]  /*43a0*/  LOP3.LUT R2, R2, 0x1, RZ, 0xc0, !PT ;  /* 0x0000000102027812 */ /* 0x000fe400078ec0ff */
[----:B------:R-:W-:-:S02]  /*43b0*/  SHF.R.U32.HI R20, RZ, 0xc, R20 ;  /* 0x0000000cff147819 */ /* 0x000fc40000011614 */
[----:B------:R-:W-:Y:S02]  /*43c0*/  @!P4 FSEL R4, R36, RZ, P2 ;  /* 0x000000ff2404c208 */ /* 0x000fe40001000000 */
[----:B------:R-:W-:Y:S02]  /*43d0*/  ISETP.NE.U32.AND P2, PT, R2, 0x1, PT ;  /* 0x000000010200780c */ /* 0x000fe40003f45070 */
[----:B------:R-:W-:Y:S02]  /*43e0*/  LOP3.LUT R17, R17, 0x1, RZ, 0xc0, !PT ;  /* 0x0000000111117812 */ /* 0x000fe400078ec0ff */
[----:B------:R-:W-:Y:S02]  /*43f0*/  LOP3.LUT R0, R0, 0x1, RZ, 0xc0, !PT ;  /* 0x0000000100007812 */ /* 0x000fe400078ec0ff */
[----:B------:R-:W-:Y:S02]  /*4400*/  LOP3.LUT R20, R20, 0x1, RZ, 0xc0, !PT ;  /* 0x0000000114147812 */ /* 0x000fe400078ec0ff */
[----:B------:R-:W-:-:S02]  /*4410*/  @!P4 FSEL R5, R35, RZ, P6 ;  /* 0x000000ff2305c208 */ /* 0x000fc40003000000 */
[----:B------:R-:W-:Y:S02]  /*4420*/  @!P4 FSEL R6, R39, RZ, P2 ;  /* 0x000000ff2706c208 */ /* 0x000fe40001000000 */
[----:B------:R-:W-:Y:S02]  /*4430*/  ISETP.NE.U32.AND P3, PT, R17, 0x1, PT ;  /* 0x000000011100780c */ /* 0x000fe40003f65070 */
[----:B------:R-:W-:Y:S02]  /*4440*/  ISETP.NE.U32.AND P6, PT, R0, 0x1, PT ;  /* 0x000000010000780c */ /* 0x000fe40003fc5070 */
[----:B------:R-:W-:Y:S01]  /*4450*/  ISETP.NE.U32.AND P2, PT, R20, 0x1, PT ;  /* 0x000000011400780c */ /* 0x000fe20003f45070 */
[----:B0-----:R-:W-:Y:S01]  /*4460*/  IMAD.WIDE R2, R3, 0x4, R12 ;  /* 0x0000000403027825 */ /* 0x001fe200078e020c */
[----:B------:R-:W-:Y:S02]  /*4470*/  @!P1 FSEL R11, R46, RZ, P3 ;  /* 0x000000ff2e0b9208 */ /* 0x000fe40001800000 */
[----:B------:R-:W-:-:S02]  /*4480*/  @!P4 FSEL R7, R38, RZ, P6 ;  /* 0x000000ff2607c208 */ /* 0x000fc40003000000 */
[----:B------:R-:W-:Y:S02]  /*4490*/  @!P1 FSEL R8, R37, RZ, P2 ;  /* 0x000000ff25089208 */ /* 0x000fe40001000000 */
[----:B------:R-:W-:Y:S02]  /*44a0*/  @!P1 FSEL R9, R48, RZ, P5 ;  /* 0x000000ff30099208 */ /* 0x000fe40002800000 */
[----:B------:R-:W-:Y:S01]  /*44b0*/  @!P1 FSEL R10, R47, RZ, P0 ;  /* 0x000000ff2f0a9208 */ /* 0x000fe20000000000 */
[----:B------:R-:W-:Y:S04]  /*44c0*/  STG.E.128 desc[UR4][R2.64], R4 ;  /* 0x0000000402007986 */ /* 0x000fe8000c101d04 */
[----:B------:R-:W-:Y:S01]  /*44d0*/  STG.E.128 desc[UR4][R2.64+0x800], R8 ;  /* 0x0008000802007986 */ /* 0x000fe2000c101d04 */
[----:B------:R-:W-:Y:S05]  /*44e0*/  EXIT ;  /* 0x000000000000794d */ /* 0x000fea0003800000 */
.L_x_0:
[----:B------:R-:W-:-:S00]  /*44f0*/  BRA `(.L_x_0) ;  /* 0xfffffffc00fc7947 */ /* 0x000fc0000383ffff */
[----:B------:R-:W-:-:S00]  /*4500*/  NOP ;  /* 0x0000000000007918 */ /* 0x000fc00000000000 */
[----:B------:R-:W-:-:S00]  /*4510*/  NOP ;  /* 0x0000000000007918 */ /* 0x000fc00000000000 */
[----:B------:R-:W-:-:S00]  /*4520*/  NOP ;  /* 0x0000000000007918 */ /* 0x000fc00000000000 */
[----:B------:R-:W-:-:S00]  /*4530*/  NOP ;  /* 0x0000000000007918 */ /* 0x000fc00000000000 */
[----:B------:R-:W-:-:S00]  /*4540*/  NOP ;  /* 0x0000000000007918 */ /* 0x000fc00000000000 */
[----:B------:R-:W-:-:S00]  /*4550*/  NOP ;  /* 0x0000000000007918 */ /* 0x000fc00000000000 */
[----:B------:R-:W-:-:S00]  /*4560*/  NOP ;  /* 0x0000000000007918 */ /* 0x000fc00000000000 */
[----:B------:R-:W-:-:S00]  /*4570*/  NOP ;  /* 0x0000000000007918 */ /* 0x000fc00000000000 */
.L_x_1:


//--------------------- .nv.global.init           --------------------------
	.section	.nv.global.init,"aw",@progbits
.nv.global.init:
	.type		_$_str,@object
	.size		_$_str,(_$_str_$_2 - _$_str)
_$_str:
        /*0000*/ 	.byte	0x5f, 0x5f, 0x43, 0x55, 0x44, 0x41, 0x5f, 0x46, 0x54, 0x5a, 0x00
	.type		_$_str_$_2,@object
	.size		_$_str_$_2,(.L_1 - _$_str_$_2)
_$_str_$_2:
        /*000b*/ 	.byte	0x5f, 0x5f, 0x43, 0x55, 0x44, 0x41, 0x5f, 0x50, 0x52, 0x45, 0x43, 0x5f, 0x53, 0x51, 0x52, 0x54
        /*001b*/ 	.byte	0x00
.L_1:


//--------------------- .nv.constant0.triton_poi_fused_cat_39 --------------------------
	.section	.nv.constant0.triton_poi_fused_cat_39,"a",@progbits
	.sectionflags	@""
	.align	4
.nv.constant0.triton_poi_fused_cat_39:
	.zero		700
